	.target	sm_90a

	.elftype	@"ET_EXEC"


//--------------------- .note.nv.tkinfo           --------------------------
	.section	.note.nv.tkinfo,"",@"SHT_NOTE"
	.sectionflags	@"SHF_NOTE_NV_TKINFO"
	.tkinfo
        /*0018*/ 	.word	0x00000002
        /*0030*/ 	.string	""
        /*0030*/ 	.string	"ptxas"
        /*0030*/ 	.string	"Cuda compilation tools, release 13.0, V13.0.88"
        /*0030*/ 	.string	"Build cuda_13.0.r13.0/compiler.36424714_0"
        /*0030*/ 	.string	"-arch sm_90a -m 64 "



//--------------------- .note.nv.cuinfo           --------------------------
	.section	.note.nv.cuinfo,"",@"SHT_NOTE"
	.sectionflags	@"SHF_NOTE_NV_CUINFO"
        /*0018*/ 	.short	0x0002
        /*001a*/ 	.short	0x005a
        /*001c*/ 	.short	0x0082
	.zero		2


//--------------------- .nv.info                  --------------------------
	.section	.nv.info,"",@"SHT_CUDA_INFO"
	.align	4


	//----- nvinfo : EIATTR_REGCOUNT
	.align		4
        /*0000*/ 	.byte	0x04, 0x2f
        /*0002*/ 	.short	(.L_15 - .L_14)
	.align		4
.L_14:
        /*0004*/ 	.word	index@(_ZN7cutlass13device_kernelINS_4gemm6kernel13GemmUniversalIN4cute5tupleIJiiiiEEENS1_10collective13CollectiveMmaINS1_34MainloopSm90TmaGmmaWarpSpecializedILi5ENS5_IJNS4_1CILi2EEESB_NSA_ILi1EEEEEENS1_35KernelTmaWarpSpecializedCooperativeEEENS5_IJNSA_ILi128EEENSA_ILi256EEESG_EEENS_6half_tENS5_IJlSC_lEEESJ_SK_NS4_8TiledMMAINS4_8MMA_AtomIJNS4_4SM904GMMA26MMA_64x256x16_F32F16F16_SSILNSO_5MajorE0ELSQ_0ELNSO_7ScaleInE1ELSR_1EEEEEENS4_6LayoutINS5_IJSB_SC_SC_EEENS5_IJSC_NSA_ILi0EEESW_EEEEENS5_IJNS4_10UnderscoreESZ_SZ_EEEEENS4_23SM90_TMA_LOAD_MULTICASTENS4_14ComposedLayoutINS4_7SwizzleILi3ELi4ELi3EEENS4_18smem_ptr_flag_bitsILi16EEENSU_INS5_IJNSA_ILi8EEENSA_ILi64EEEEEENS5_IJS19_SC_EEEEEEEvNS4_8identityES12_S1D_vS1E_EENS_8epilogue10collective6detail29Sm90TmaWarpSpecializedAdapterINS1H_15DefaultEpilogueISJ_SK_SK_NS1G_6thread17LinearCombinationISJ_Li1EffLNS1L_9ScaleType4KindE0ELNS_15FloatRoundStyleE2ESJ_EENS1_15EpilogueDefaultEEEEEvvEEEEvNT_6ParamsE)
        /*0008*/ 	.word	0x000000a8


	//----- nvinfo : EIATTR_FRAME_SIZE
	.align		4
.L_15:
        /*000c*/ 	.byte	0x04, 0x11
        /*000e*/ 	.short	(.L_17 - .L_16)
	.align		4
.L_16:
        /*0010*/ 	.word	index@(_ZN7cutlass13device_kernelINS_4gemm6kernel13GemmUniversalIN4cute5tupleIJiiiiEEENS1_10collective13CollectiveMmaINS1_34MainloopSm90TmaGmmaWarpSpecializedILi5ENS5_IJNS4_1CILi2EEESB_NSA_ILi1EEEEEENS1_35KernelTmaWarpSpecializedCooperativeEEENS5_IJNSA_ILi128EEENSA_ILi256EEESG_EEENS_6half_tENS5_IJlSC_lEEESJ_SK_NS4_8TiledMMAINS4_8MMA_AtomIJNS4_4SM904GMMA26MMA_64x256x16_F32F16F16_SSILNSO_5MajorE0ELSQ_0ELNSO_7ScaleInE1ELSR_1EEEEEENS4_6LayoutINS5_IJSB_SC_SC_EEENS5_IJSC_NSA_ILi0EEESW_EEEEENS5_IJNS4_10UnderscoreESZ_SZ_EEEEENS4_23SM90_TMA_LOAD_MULTICASTENS4_14ComposedLayoutINS4_7SwizzleILi3ELi4ELi3EEENS4_18smem_ptr_flag_bitsILi16EEENSU_INS5_IJNSA_ILi8EEENSA_ILi64EEEEEENS5_IJS19_SC_EEEEEEEvNS4_8identityES12_S1D_vS1E_EENS_8epilogue10collective6detail29Sm90TmaWarpSpecializedAdapterINS1H_15DefaultEpilogueISJ_SK_SK_NS1G_6thread17LinearCombinationISJ_Li1EffLNS1L_9ScaleType4KindE0ELNS_15FloatRoundStyleE2ESJ_EENS1_15EpilogueDefaultEEEEEvvEEEEvNT_6ParamsE)
        /*0014*/ 	.word	0x00000000


	//----- nvinfo : EIATTR_MIN_STACK_SIZE
	.align		4
.L_17:
        /*0018*/ 	.byte	0x04, 0x12
        /*001a*/ 	.short	(.L_19 - .L_18)
	.align		4
.L_18:
        /*001c*/ 	.word	index@(_ZN7cutlass13device_kernelINS_4gemm6kernel13GemmUniversalIN4cute5tupleIJiiiiEEENS1_10collective13CollectiveMmaINS1_34MainloopSm90TmaGmmaWarpSpecializedILi5ENS5_IJNS4_1CILi2EEESB_NSA_ILi1EEEEEENS1_35KernelTmaWarpSpecializedCooperativeEEENS5_IJNSA_ILi128EEENSA_ILi256EEESG_EEENS_6half_tENS5_IJlSC_lEEESJ_SK_NS4_8TiledMMAINS4_8MMA_AtomIJNS4_4SM904GMMA26MMA_64x256x16_F32F16F16_SSILNSO_5MajorE0ELSQ_0ELNSO_7ScaleInE1ELSR_1EEEEEENS4_6LayoutINS5_IJSB_SC_SC_EEENS5_IJSC_NSA_ILi0EEESW_EEEEENS5_IJNS4_10UnderscoreESZ_SZ_EEEEENS4_23SM90_TMA_LOAD_MULTICASTENS4_14ComposedLayoutINS4_7SwizzleILi3ELi4ELi3EEENS4_18smem_ptr_flag_bitsILi16EEENSU_INS5_IJNSA_ILi8EEENSA_ILi64EEEEEENS5_IJS19_SC_EEEEEEEvNS4_8identityES12_S1D_vS1E_EENS_8epilogue10collective6detail29Sm90TmaWarpSpecializedAdapterINS1H_15DefaultEpilogueISJ_SK_SK_NS1G_6thread17LinearCombinationISJ_Li1EffLNS1L_9ScaleType4KindE0ELNS_15FloatRoundStyleE2ESJ_EENS1_15EpilogueDefaultEEEEEvvEEEEvNT_6ParamsE)
        /*0020*/ 	.word	0x00000000
.L_19:


//--------------------- .nv.compat                --------------------------
	.section	.nv.compat,"",@"SHT_CUDA_COMPAT_INFO"
	.align	4
        /*0000*/ 	.byte	0x02, 0x09, 0x01, 0x00, 0x02, 0x02, 0x04, 0x00, 0x02, 0x05, 0x05, 0x00, 0x03, 0x07, 0x01, 0x01
        /*0010*/ 	.byte	0x02, 0x03, 0x01, 0x00, 0x02, 0x06, 0x01, 0x00, 0x04, 0x0b, 0x08, 0x00, 0x00, 0x00, 0x00, 0x00
        /*0020*/ 	.byte	0x00, 0x00, 0x00, 0x00


//--------------------- .nv.info._ZN7cutlass13device_kernelINS_4gemm6kernel13GemmUniversalIN4cute5tupleIJiiiiEEENS1_10collective13CollectiveMmaINS1_34MainloopSm90TmaGmmaWarpSpecializedILi5ENS5_IJNS4_1CILi2EEESB_NSA_ILi1EEEEEENS1_35KernelTmaWarpSpecializedCooperativeEEENS5_IJNSA_ILi128EEENSA_ILi256EEESG_EEENS_6half_tENS5_IJlSC_lEEESJ_SK_NS4_8TiledMMAINS4_8MMA_AtomIJNS4_4SM904GMMA26MMA_64x256x16_F32F16F16_SSILNSO_5MajorE0ELSQ_0ELNSO_7ScaleInE1ELSR_1EEEEEENS4_6LayoutINS5_IJSB_SC_SC_EEENS5_IJSC_NSA_ILi0EEESW_EEEEENS5_IJNS4_10UnderscoreESZ_SZ_EEEEENS4_23SM90_TMA_LOAD_MULTICASTENS4_14ComposedLayoutINS4_7SwizzleILi3ELi4ELi3EEENS4_18smem_ptr_flag_bitsILi16EEENSU_INS5_IJNSA_ILi8EEENSA_ILi64EEEEEENS5_IJS19_SC_EEEEEEEvNS4_8identityES12_S1D_vS1E_EENS_8epilogue10collective6detail29Sm90TmaWarpSpecializedAdapterINS1H_15DefaultEpilogueISJ_SK_SK_NS1G_6thread17LinearCombinationISJ_Li1EffLNS1L_9ScaleType4KindE0ELNS_15FloatRoundStyleE2ESJ_EENS1_15EpilogueDefaultEEEEEvvEEEEvNT_6ParamsE --------------------------
	.section	.nv.info._ZN7cutlass13device_kernelINS_4gemm6kernel13GemmUniversalIN4cute5tupleIJiiiiEEENS1_10collective13CollectiveMmaINS1_34MainloopSm90TmaGmmaWarpSpecializedILi5ENS5_IJNS4_1CILi2EEESB_NSA_ILi1EEEEEENS1_35KernelTmaWarpSpecializedCooperativeEEENS5_IJNSA_ILi128EEENSA_ILi256EEESG_EEENS_6half_tENS5_IJlSC_lEEESJ_SK_NS4_8TiledMMAINS4_8MMA_AtomIJNS4_4SM904GMMA26MMA_64x256x16_F32F16F16_SSILNSO_5MajorE0ELSQ_0ELNSO_7ScaleInE1ELSR_1EEEEEENS4_6LayoutINS5_IJSB_SC_SC_EEENS5_IJSC_NSA_ILi0EEESW_EEEEENS5_IJNS4_10UnderscoreESZ_SZ_EEEEENS4_23SM90_TMA_LOAD_MULTICASTENS4_14ComposedLayoutINS4_7SwizzleILi3ELi4ELi3EEENS4_18smem_ptr_flag_bitsILi16EEENSU_INS5_IJNSA_ILi8EEENSA_ILi64EEEEEENS5_IJS19_SC_EEEEEEEvNS4_8identityES12_S1D_vS1E_EENS_8epilogue10collective6detail29Sm90TmaWarpSpecializedAdapterINS1H_15DefaultEpilogueISJ_SK_SK_NS1G_6thread17LinearCombinationISJ_Li1EffLNS1L_9ScaleType4KindE0ELNS_15FloatRoundStyleE2ESJ_EENS1_15EpilogueDefaultEEEEEvvEEEEvNT_6ParamsE,"",@"SHT_CUDA_INFO"
	.sectionflags	@""
	.align	4


	//----- nvinfo : EIATTR_CUDA_API_VERSION
	.align		4
        /*0000*/ 	.byte	0x04, 0x37
        /*0002*/ 	.short	(.L_21 - .L_20)
.L_20:
        /*0004*/ 	.word	0x00000082


	//----- nvinfo : EIATTR_KPARAM_INFO
	.align		4
.L_21:
        /*0008*/ 	.byte	0x04, 0x17
        /*000a*/ 	.short	(.L_23 - .L_22)
.L_22:
        /*000c*/ 	.word	0x00000000
        /*0010*/ 	.short	0x0000
        /*0012*/ 	.short	0x0070
        /*0014*/ 	.byte	0x00, 0xf0, 0x01, 0x10


	//----- nvinfo : EIATTR_SPARSE_MMA_MASK
	.align		4
.L_23:
        /*0018*/ 	.byte	0x03, 0x50
        /*001a*/ 	.short	0x0000


	//----- nvinfo : EIATTR_MAXREG_COUNT
	.align		4
        /*001c*/ 	.byte	0x03, 0x1b
        /*001e*/ 	.short	0x00a8


	//----- nvinfo : EIATTR_NUM_BARRIERS
	.align		4
        /*0020*/ 	.byte	0x02, 0x4c
        /*0022*/ 	.byte	0x01
	.zero		1


	//----- nvinfo : EIATTR_EXTERNS
	.align		4
        /*0024*/ 	.byte	0x04, 0x0f
        /*0026*/ 	.short	(.L_25 - .L_24)


	//   ....[0]....
	.align		4
.L_24:
        /*0028*/ 	.word	index@(__assertfail)


	//----- nvinfo : EIATTR_MERCURY_ISA_VERSION
	.align		4
.L_25:
        /*002c*/ 	.byte	0x03, 0x5f
        /*002e*/ 	.short	0x0101


	//----- nvinfo : EIATTR_INT_WARP_WIDE_INSTR_OFFSETS
	.align		4
        /*0030*/ 	.byte	0x04, 0x31
        /*0032*/ 	.short	(.L_27 - .L_26)


	//   ....[0]....
.L_26:
        /*0034*/ 	.word	0x000004a0


	//   ....[1]....
        /*0038*/ 	.word	0x000004d0


	//   ....[2]....
        /*003c*/ 	.word	0x00000690


	//----- nvinfo : EIATTR_COOP_GROUP_MASK_REGIDS
	.align		4
.L_27:
        /*0040*/ 	.byte	0x04, 0x29
        /*0042*/ 	.short	(.L_29 - .L_28)


	//   ....[0]....
.L_28:
        /*0044*/ 	.word	0xffffffff


	//   ....[1]....
        /*0048*/ 	.word	0xffffffff


	//   ....[2]....
        /*004c*/ 	.word	0xffffffff


	//   ....[3]....
        /*0050*/ 	.word	0xffffffff


	//   ....[4]....
        /*0054*/ 	.word	0xffffffff


	//   ....[5]....
        /*0058*/ 	.word	0xffffffff


	//----- nvinfo : EIATTR_COOP_GROUP_INSTR_OFFSETS
	.align		4
.L_29:
        /*005c*/ 	.byte	0x04, 0x28
        /*005e*/ 	.short	(.L_31 - .L_30)


	//   ....[0]....
.L_30:
        /*0060*/ 	.word	0x00000060


	//   ....[1]....
        /*0064*/ 	.word	0x00000070


	//   ....[2]....
        /*0068*/ 	.word	0x00000130


	//   ....[3]....
        /*006c*/ 	.word	0x000002f0


	//   ....[4]....
        /*0070*/ 	.word	0x00000810


	//   ....[5]....
        /*0074*/ 	.word	0x00001260


	//----- nvinfo : EIATTR_REG_RECONFIG
	.align		4
.L_31:
        /*0078*/ 	.byte	0x01, 0x54
	.zero		2


	//----- nvinfo : EIATTR_SYSCALL_OFFSETS
	.align		4
        /*007c*/ 	.byte	0x04, 0x46
        /*007e*/ 	.short	(.L_33 - .L_32)


	//   ....[0]....
.L_32:
        /*0080*/ 	.word	0x00001420


	//----- nvinfo : EIATTR_MBARRIER_INSTR_OFFSETS
	.align		4
.L_33:
        /*0084*/ 	.byte	0x04, 0x39
        /*0086*/ 	.short	(.L_35 - .L_34)


	//   ....[0]....
.L_34:
        /*0088*/ 	.word	0x00000230
        /*008c*/ 	.word	0x000000ff
        /*0090*/ 	.word	0x00000000
        /*0094*/ 	.short	0x0100
        /*0096*/ 	.byte	0x08
	.zero		1


	//   ....[1]....
        /*0098*/ 	.word	0x00000240
        /*009c*/ 	.word	0x000000ff
        /*00a0*/ 	.word	0x00000028
        /*00a4*/ 	.short	0x0100
        /*00a6*/ 	.byte	0x08
	.zero		1


	//   ....[2]....
        /*00a8*/ 	.word	0x00000250
        /*00ac*/ 	.word	0x000000ff
        /*00b0*/ 	.word	0x00000008
        /*00b4*/ 	.short	0x0100
        /*00b6*/ 	.byte	0x08
	.zero		1


	//   ....[3]....
        /*00b8*/ 	.word	0x00000260
        /*00bc*/ 	.word	0x000000ff
        /*00c0*/ 	.word	0x00000030
        /*00c4*/ 	.short	0x0100
        /*00c6*/ 	.byte	0x08
	.zero		1


	//   ....[4]....
        /*00c8*/ 	.word	0x00000270
        /*00cc*/ 	.word	0x000000ff
        /*00d0*/ 	.word	0x00000010
        /*00d4*/ 	.short	0x0100
        /*00d6*/ 	.byte	0x08
	.zero		1


	//   ....[5]....
        /*00d8*/ 	.word	0x00000280
        /*00dc*/ 	.word	0x000000ff
        /*00e0*/ 	.word	0x00000038
        /*00e4*/ 	.short	0x0100
        /*00e6*/ 	.byte	0x08
	.zero		1


	//   ....[6]....
        /*00e8*/ 	.word	0x00000290
        /*00ec*/ 	.word	0x000000ff
        /*00f0*/ 	.word	0x00000018
        /*00f4*/ 	.short	0x0100
        /*00f6*/ 	.byte	0x08
	.zero		1


	//   ....[7]....
        /*00f8*/ 	.word	0x000002a0
        /*00fc*/ 	.word	0x000000ff
        /*0100*/ 	.word	0x00000040
        /*0104*/ 	.short	0x0100
        /*0106*/ 	.byte	0x08
	.zero		1


	//   ....[8]....
        /*0108*/ 	.word	0x000002b0
        /*010c*/ 	.word	0x000000ff
        /*0110*/ 	.word	0x00000020
        /*0114*/ 	.short	0x0100
        /*0116*/ 	.byte	0x08
	.zero		1


	//   ....[9]....
        /*0118*/ 	.word	0x000002c0
        /*011c*/ 	.word	0x000000ff
        /*0120*/ 	.word	0x00000048
        /*0124*/ 	.short	0x0100
        /*0126*/ 	.byte	0x08
	.zero		1


	//   ....[10]....
        /*0128*/ 	.word	0x00000710
        /*012c*/ 	.word	0x000000ff
        /*0130*/ 	.word	0x00000060
        /*0134*/ 	.short	0x0100
        /*0136*/ 	.byte	0x06
	.zero		1


	//   ....[11]....
        /*0138*/ 	.word	0x000007a0
        /*013c*/ 	.word	0x000000ff
        /*0140*/ 	.word	0x00000068
        /*0144*/ 	.short	0x0100
        /*0146*/ 	.byte	0x06
	.zero		1


	//   ....[12]....
        /*0148*/ 	.word	0x000014e0
        /*014c*/ 	.word	0x00000003
        /*0150*/ 	.word	0x00000000
        /*0154*/ 	.short	0x010a
        /*0156*/ 	.byte	0x3f
	.zero		1


	//   ....[13]....
        /*0158*/ 	.word	0x00001520
        /*015c*/ 	.word	0x00000003
        /*0160*/ 	.word	0x00000000
        /*0164*/ 	.short	0x010a
        /*0166*/ 	.byte	0x3f
	.zero		1


	//   ....[14]....
        /*0168*/ 	.word	0x00001b20
        /*016c*/ 	.word	0x00000005
        /*0170*/ 	.word	0x00000000
        /*0174*/ 	.short	0x010a
        /*0176*/ 	.byte	0x3f
	.zero		1


	//   ....[15]....
        /*0178*/ 	.word	0x00001b60
        /*017c*/ 	.word	0x00000005
        /*0180*/ 	.word	0x00000000
        /*0184*/ 	.short	0x010a
        /*0186*/ 	.byte	0x3f
	.zero		1


	//   ....[16]....
        /*0188*/ 	.word	0x00001ff0
        /*018c*/ 	.word	0x00000005
        /*0190*/ 	.word	0x00000000
        /*0194*/ 	.short	0x0101
        /*0196*/ 	.byte	0x3f
	.zero		1


	//   ....[17]....
        /*0198*/ 	.word	0x00002210
        /*019c*/ 	.word	0x00000003
        /*01a0*/ 	.word	0x00000000
        /*01a4*/ 	.short	0x0101
        /*01a6*/ 	.byte	0x3f
	.zero		1


	//   ....[18]....
        /*01a8*/ 	.word	0x0000b0d0
        /*01ac*/ 	.word	0x0000000e
        /*01b0*/ 	.word	0x00000028
        /*01b4*/ 	.short	0x010a
        /*01b6*/ 	.byte	0x3f
	.zero		1


	//   ....[19]....
        /*01b8*/ 	.word	0x0000b540
        /*01bc*/ 	.word	0x00000006
        /*01c0*/ 	.word	0x00000068
        /*01c4*/ 	.short	0x0101
        /*01c6*/ 	.byte	0x3f
	.zero		1


	//   ....[20]....
        /*01c8*/ 	.word	0x0000bc70
        /*01cc*/ 	.word	0x00000007
        /*01d0*/ 	.word	0x00000000
        /*01d4*/ 	.short	0x010a
        /*01d6*/ 	.byte	0x3f
	.zero		1


	//   ....[21]....
        /*01d8*/ 	.word	0x0000bcf0
        /*01dc*/ 	.word	0x00000009
        /*01e0*/ 	.word	0x00000000
        /*01e4*/ 	.short	0x010a
        /*01e6*/ 	.byte	0x3f
	.zero		1


	//   ....[22]....
        /*01e8*/ 	.word	0x0000bd80
        /*01ec*/ 	.word	0x00000006
        /*01f0*/ 	.word	0x00000000
        /*01f4*/ 	.short	0x010a
        /*01f6*/ 	.byte	0x3f
	.zero		1


	//   ....[23]....
        /*01f8*/ 	.word	0x0000be10
        /*01fc*/ 	.word	0x00000009
        /*0200*/ 	.word	0x00000000
        /*0204*/ 	.short	0x010a
        /*0206*/ 	.byte	0x3f
	.zero		1


	//   ....[24]....
        /*0208*/ 	.word	0x0000bea0
        /*020c*/ 	.word	0x00000003
        /*0210*/ 	.word	0x00000000
        /*0214*/ 	.short	0x010a
        /*0216*/ 	.byte	0x3f
	.zero		1


	//   ....[25]....
        /*0218*/ 	.word	0x0000bf00
        /*021c*/ 	.word	0x00000003
        /*0220*/ 	.word	0x00000000
        /*0224*/ 	.short	0x010a
        /*0226*/ 	.byte	0x3f
	.zero		1


	//   ....[26]....
        /*0228*/ 	.word	0x0000bf50
        /*022c*/ 	.word	0x00000005
        /*0230*/ 	.word	0x00000000
        /*0234*/ 	.short	0x010a
        /*0236*/ 	.byte	0x3f
	.zero		1


	//   ....[27]....
        /*0238*/ 	.word	0x0000c020
        /*023c*/ 	.word	0x0000000e
        /*0240*/ 	.word	0x00000028
        /*0244*/ 	.short	0x010a
        /*0246*/ 	.byte	0x3f
	.zero		1


	//   ....[28]....
        /*0248*/ 	.word	0x0000c0f0
        /*024c*/ 	.word	0x00000007
        /*0250*/ 	.word	0x00000000
        /*0254*/ 	.short	0x010a
        /*0256*/ 	.byte	0x3f
	.zero		1


	//   ....[29]....
        /*0258*/ 	.word	0x0000c140
        /*025c*/ 	.word	0x00000009
        /*0260*/ 	.word	0x00000000
        /*0264*/ 	.short	0x010a
        /*0266*/ 	.byte	0x3f
	.zero		1


	//   ....[30]....
        /*0268*/ 	.word	0x0000c190
        /*026c*/ 	.word	0x00000006
        /*0270*/ 	.word	0x00000000
        /*0274*/ 	.short	0x010a
        /*0276*/ 	.byte	0x3f
	.zero		1


	//   ....[31]....
        /*0278*/ 	.word	0x0000c1e0
        /*027c*/ 	.word	0x00000009
        /*0280*/ 	.word	0x00000000
        /*0284*/ 	.short	0x010a
        /*0286*/ 	.byte	0x3f
	.zero		1


	//----- nvinfo : EIATTR_NUM_MBARRIERS
	.align		4
.L_35:
        /*0288*/ 	.byte	0x03, 0x38
        /*028a*/ 	.short	0x000c


	//----- nvinfo : EIATTR_EXIT_INSTR_OFFSETS
	.align		4
        /*028c*/ 	.byte	0x04, 0x1c
        /*028e*/ 	.short	(.L_37 - .L_36)


	//   ....[0]....
.L_36:
        /*0290*/ 	.word	0x00000970


	//   ....[1]....
        /*0294*/ 	.word	0x00001190


	//   ....[2]....
        /*0298*/ 	.word	0x0000a710


	//   ....[3]....
        /*029c*/ 	.word	0x0000ac70


	//   ....[4]....
        /*02a0*/ 	.word	0x0000bef0


	//----- nvinfo : EIATTR_MAX_THREADS
	.align		4
.L_37:
        /*02a4*/ 	.byte	0x04, 0x05
        /*02a6*/ 	.short	(.L_39 - .L_38)
.L_38:
        /*02a8*/ 	.word	0x00000180
        /*02ac*/ 	.word	0x00000001
        /*02b0*/ 	.word	0x00000001


	//----- nvinfo : EIATTR_CRS_STACK_SIZE
	.align		4
.L_39:
        /*02b4*/ 	.byte	0x04, 0x1e
        /*02b6*/ 	.short	(.L_41 - .L_40)
.L_40:
        /*02b8*/ 	.word	0x00000000


	//----- nvinfo : EIATTR_CBANK_PARAM_SIZE
	.align		4
.L_41:
        /*02bc*/ 	.byte	0x03, 0x19
        /*02be*/ 	.short	0x0470


	//----- nvinfo : EIATTR_PARAM_CBANK
	.align		4
        /*02c0*/ 	.byte	0x04, 0x0a
        /*02c2*/ 	.short	(.L_43 - .L_42)
	.align		4
.L_42:
        /*02c4*/ 	.word	index@(.nv.constant0._ZN7cutlass13device_kernelINS_4gemm6kernel13GemmUniversalIN4cute5tupleIJiiiiEEENS1_10collective13CollectiveMmaINS1_34MainloopSm90TmaGmmaWarpSpecializedILi5ENS5_IJNS4_1CILi2EEESB_NSA_ILi1EEEEEENS1_35KernelTmaWarpSpecializedCooperativeEEENS5_IJNSA_ILi128EEENSA_ILi256EEESG_EEENS_6half_tENS5_IJlSC_lEEESJ_SK_NS4_8TiledMMAINS4_8MMA_AtomIJNS4_4SM904GMMA26MMA_64x256x16_F32F16F16_SSILNSO_5MajorE0ELSQ_0ELNSO_7ScaleInE1ELSR_1EEEEEENS4_6LayoutINS5_IJSB_SC_SC_EEENS5_IJSC_NSA_ILi0EEESW_EEEEENS5_IJNS4_10UnderscoreESZ_SZ_EEEEENS4_23SM90_TMA_LOAD_MULTICASTENS4_14ComposedLayoutINS4_7SwizzleILi3ELi4ELi3EEENS4_18smem_ptr_flag_bitsILi16EEENSU_INS5_IJNSA_ILi8EEENSA_ILi64EEEEEENS5_IJS19_SC_EEEEEEEvNS4_8identityES12_S1D_vS1E_EENS_8epilogue10collective6detail29Sm90TmaWarpSpecializedAdapterINS1H_15DefaultEpilogueISJ_SK_SK_NS1G_6thread17LinearCombinationISJ_Li1EffLNS1L_9ScaleType4KindE0ELNS_15FloatRoundStyleE2ESJ_EENS1_15EpilogueDefaultEEEEEvvEEEEvNT_6ParamsE)
        /*02c8*/ 	.short	0x0210
        /*02ca*/ 	.short	0x0470


	//----- nvinfo : EIATTR_SW_WAR
	.align		4
.L_43:
        /*02cc*/ 	.byte	0x04, 0x36
        /*02ce*/ 	.short	(.L_45 - .L_44)
.L_44:
        /*02d0*/ 	.word	0x00000008
.L_45:


//--------------------- .nv.callgraph             --------------------------
	.section	.nv.callgraph,"",@"SHT_CUDA_CALLGRAPH"
	.align	4
	.sectionentsize	8
	.align		4
        /*0000*/ 	.word	0x00000000
	.align		4
        /*0004*/ 	.word	0xffffffff
	.align		4
        /*0008*/ 	.word	index@(_ZN7cutlass13device_kernelINS_4gemm6kernel13GemmUniversalIN4cute5tupleIJiiiiEEENS1_10collective13CollectiveMmaINS1_34MainloopSm90TmaGmmaWarpSpecializedILi5ENS5_IJNS4_1CILi2EEESB_NSA_ILi1EEEEEENS1_35KernelTmaWarpSpecializedCooperativeEEENS5_IJNSA_ILi128EEENSA_ILi256EEESG_EEENS_6half_tENS5_IJlSC_lEEESJ_SK_NS4_8TiledMMAINS4_8MMA_AtomIJNS4_4SM904GMMA26MMA_64x256x16_F32F16F16_SSILNSO_5MajorE0ELSQ_0ELNSO_7ScaleInE1ELSR_1EEEEEENS4_6LayoutINS5_IJSB_SC_SC_EEENS5_IJSC_NSA_ILi0EEESW_EEEEENS5_IJNS4_10UnderscoreESZ_SZ_EEEEENS4_23SM90_TMA_LOAD_MULTICASTENS4_14ComposedLayoutINS4_7SwizzleILi3ELi4ELi3EEENS4_18smem_ptr_flag_bitsILi16EEENSU_INS5_IJNSA_ILi8EEENSA_ILi64EEEEEENS5_IJS19_SC_EEEEEEEvNS4_8identityES12_S1D_vS1E_EENS_8epilogue10collective6detail29Sm90TmaWarpSpecializedAdapterINS1H_15DefaultEpilogueISJ_SK_SK_NS1G_6thread17LinearCombinationISJ_Li1EffLNS1L_9ScaleType4KindE0ELNS_15FloatRoundStyleE2ESJ_EENS1_15EpilogueDefaultEEEEEvvEEEEvNT_6ParamsE)
	.align		4
        /*000c*/ 	.word	index@(__assertfail)
	.align		4
        /*0010*/ 	.word	0x00000000
	.align		4
        /*0014*/ 	.word	0xfffffffe
	.align		4
        /*0018*/ 	.word	0x00000000
	.align		4
        /*001c*/ 	.word	0xfffffffd
	.align		4
        /*0020*/ 	.word	0x00000000
	.align		4
        /*0024*/ 	.word	0xfffffffc


//--------------------- .nv.constant4             --------------------------
	.section	.nv.constant4,"a",@progbits
	.align	8
	.align		8
.nv.constant4:
        /*0000*/ 	.dword	__assertfail
	.align		8
        /*0008*/ 	.dword	__unnamed_1
	.align		8
        /*0010*/ 	.dword	_ZN39_INTERNAL_1a9502ce_4_k_cu_95eb14c2_41974cuda3std3__45__cpo5beginE
	.align		8
        /*0018*/ 	.dword	_ZN39_INTERNAL_1a9502ce_4_k_cu_95eb14c2_41974cuda3std3__45__cpo3endE
	.align		8
        /*0020*/ 	.dword	_ZN39_INTERNAL_1a9502ce_4_k_cu_95eb14c2_41974cuda3std3__45__cpo6cbeginE
	.align		8
        /*0028*/ 	.dword	_ZN39_INTERNAL_1a9502ce_4_k_cu_95eb14c2_41974cuda3std3__45__cpo4cendE
	.align		8
        /*0030*/ 	.dword	_ZN39_INTERNAL_1a9502ce_4_k_cu_95eb14c2_41974cuda3std3__441_GLOBAL__N__1a9502ce_4_k_cu_95eb14c2_41976ignoreE
	.align		8
        /*0038*/ 	.dword	_ZN39_INTERNAL_1a9502ce_4_k_cu_95eb14c2_41974cuda3std3__419piecewise_constructE
	.align		8
        /*0040*/ 	.dword	_ZN39_INTERNAL_1a9502ce_4_k_cu_95eb14c2_41974cuda3std3__48in_placeE
	.align		8
        /*0048*/ 	.dword	_ZN39_INTERNAL_1a9502ce_4_k_cu_95eb14c2_41974cuda3std6ranges3__45__cpo4swapE
	.align		8
        /*0050*/ 	.dword	_ZN39_INTERNAL_1a9502ce_4_k_cu_95eb14c2_41974cuda3std6ranges3__45__cpo9iter_moveE
	.align		8
        /*0058*/ 	.dword	_ZN39_INTERNAL_1a9502ce_4_k_cu_95eb14c2_41974cute7productE
	.align		8
        /*0060*/ 	.dword	_ZN39_INTERNAL_1a9502ce_4_k_cu_95eb14c2_41974cute1_E
	.align		8
        /*0068*/ 	.dword	$str$22
	.align		8
        /*0070*/ 	.dword	$str$23


//--------------------- .text._ZN7cutlass13device_kernelINS_4gemm6kernel13GemmUniversalIN4cute5tupleIJiiiiEEENS1_10collective13CollectiveMmaINS1_34MainloopSm90TmaGmmaWarpSpecializedILi5ENS5_IJNS4_1CILi2EEESB_NSA_ILi1EEEEEENS1_35KernelTmaWarpSpecializedCooperativeEEENS5_IJNSA_ILi128EEENSA_ILi256EEESG_EEENS_6half_tENS5_IJlSC_lEEESJ_SK_NS4_8TiledMMAINS4_8MMA_AtomIJNS4_4SM904GMMA26MMA_64x256x16_F32F16F16_SSILNSO_5MajorE0ELSQ_0ELNSO_7ScaleInE1ELSR_1EEEEEENS4_6LayoutINS5_IJSB_SC_SC_EEENS5_IJSC_NSA_ILi0EEESW_EEEEENS5_IJNS4_10UnderscoreESZ_SZ_EEEEENS4_23SM90_TMA_LOAD_MULTICASTENS4_14ComposedLayoutINS4_7SwizzleILi3ELi4ELi3EEENS4_18smem_ptr_flag_bitsILi16EEENSU_INS5_IJNSA_ILi8EEENSA_ILi64EEEEEENS5_IJS19_SC_EEEEEEEvNS4_8identityES12_S1D_vS1E_EENS_8epilogue10collective6detail29Sm90TmaWarpSpecializedAdapterINS1H_15DefaultEpilogueISJ_SK_SK_NS1G_6thread17LinearCombinationISJ_Li1EffLNS1L_9ScaleType4KindE0ELNS_15FloatRoundStyleE2ESJ_EENS1_15EpilogueDefaultEEEEEvvEEEEvNT_6ParamsE --------------------------
	.section	.text._ZN7cutlass13device_kernelINS_4gemm6kernel13GemmUniversalIN4cute5tupleIJiiiiEEENS1_10collective13CollectiveMmaINS1_34MainloopSm90TmaGmmaWarpSpecializedILi5ENS5_IJNS4_1CILi2EEESB_NSA_ILi1EEEEEENS1_35KernelTmaWarpSpecializedCooperativeEEENS5_IJNSA_ILi128EEENSA_ILi256EEESG_EEENS_6half_tENS5_IJlSC_lEEESJ_SK_NS4_8TiledMMAINS4_8MMA_AtomIJNS4_4SM904GMMA26MMA_64x256x16_F32F16F16_SSILNSO_5MajorE0ELSQ_0ELNSO_7ScaleInE1ELSR_1EEEEEENS4_6LayoutINS5_IJSB_SC_SC_EEENS5_IJSC_NSA_ILi0EEESW_EEEEENS5_IJNS4_10UnderscoreESZ_SZ_EEEEENS4_23SM90_TMA_LOAD_MULTICASTENS4_14ComposedLayoutINS4_7SwizzleILi3ELi4ELi3EEENS4_18smem_ptr_flag_bitsILi16EEENSU_INS5_IJNSA_ILi8EEENSA_ILi64EEEEEENS5_IJS19_SC_EEEEEEEvNS4_8identityES12_S1D_vS1E_EENS_8epilogue10collective6detail29Sm90TmaWarpSpecializedAdapterINS1H_15DefaultEpilogueISJ_SK_SK_NS1G_6thread17LinearCombinationISJ_Li1EffLNS1L_9ScaleType4KindE0ELNS_15FloatRoundStyleE2ESJ_EENS1_15EpilogueDefaultEEEEEvvEEEEvNT_6ParamsE,"ax",@progbits
	.align	128
.text._ZN7cutlass13device_kernelINS_4gemm6kernel13GemmUniversalIN4cute5tupleIJiiiiEEENS1_10collective13CollectiveMmaINS1_34MainloopSm90TmaGmmaWarpSpecializedILi5ENS5_IJNS4_1CILi2EEESB_NSA_ILi1EEEEEENS1_35KernelTmaWarpSpecializedCooperativeEEENS5_IJNSA_ILi128EEENSA_ILi256EEESG_EEENS_6half_tENS5_IJlSC_lEEESJ_SK_NS4_8TiledMMAINS4_8MMA_AtomIJNS4_4SM904GMMA26MMA_64x256x16_F32F16F16_SSILNSO_5MajorE0ELSQ_0ELNSO_7ScaleInE1ELSR_1EEEEEENS4_6LayoutINS5_IJSB_SC_SC_EEENS5_IJSC_NSA_ILi0EEESW_EEEEENS5_IJNS4_10UnderscoreESZ_SZ_EEEEENS4_23SM90_TMA_LOAD_MULTICASTENS4_14ComposedLayoutINS4_7SwizzleILi3ELi4ELi3EEENS4_18smem_ptr_flag_bitsILi16EEENSU_INS5_IJNSA_ILi8EEENSA_ILi64EEEEEENS5_IJS19_SC_EEEEEEEvNS4_8identityES12_S1D_vS1E_EENS_8epilogue10collective6detail29Sm90TmaWarpSpecializedAdapterINS1H_15DefaultEpilogueISJ_SK_SK_NS1G_6thread17LinearCombinationISJ_Li1EffLNS1L_9ScaleType4KindE0ELNS_15FloatRoundStyleE2ESJ_EENS1_15EpilogueDefaultEEEEEvvEEEEvNT_6ParamsE:
        .type           _ZN7cutlass13device_kernelINS_4gemm6kernel13GemmUniversalIN4cute5tupleIJiiiiEEENS1_10collective13CollectiveMmaINS1_34MainloopSm90TmaGmmaWarpSpecializedILi5ENS5_IJNS4_1CILi2EEESB_NSA_ILi1EEEEEENS1_35KernelTmaWarpSpecializedCooperativeEEENS5_IJNSA_ILi128EEENSA_ILi256EEESG_EEENS_6half_tENS5_IJlSC_lEEESJ_SK_NS4_8TiledMMAINS4_8MMA_AtomIJNS4_4SM904GMMA26MMA_64x256x16_F32F16F16_SSILNSO_5MajorE0ELSQ_0ELNSO_7ScaleInE1ELSR_1EEEEEENS4_6LayoutINS5_IJSB_SC_SC_EEENS5_IJSC_NSA_ILi0EEESW_EEEEENS5_IJNS4_10UnderscoreESZ_SZ_EEEEENS4_23SM90_TMA_LOAD_MULTICASTENS4_14ComposedLayoutINS4_7SwizzleILi3ELi4ELi3EEENS4_18smem_ptr_flag_bitsILi16EEENSU_INS5_IJNSA_ILi8EEENSA_ILi64EEEEEENS5_IJS19_SC_EEEEEEEvNS4_8identityES12_S1D_vS1E_EENS_8epilogue10collective6detail29Sm90TmaWarpSpecializedAdapterINS1H_15DefaultEpilogueISJ_SK_SK_NS1G_6thread17LinearCombinationISJ_Li1EffLNS1L_9ScaleType4KindE0ELNS_15FloatRoundStyleE2ESJ_EENS1_15EpilogueDefaultEEEEEvvEEEEvNT_6ParamsE,@function
        .size           _ZN7cutlass13device_kernelINS_4gemm6kernel13GemmUniversalIN4cute5tupleIJiiiiEEENS1_10collective13CollectiveMmaINS1_34MainloopSm90TmaGmmaWarpSpecializedILi5ENS5_IJNS4_1CILi2EEESB_NSA_ILi1EEEEEENS1_35KernelTmaWarpSpecializedCooperativeEEENS5_IJNSA_ILi128EEENSA_ILi256EEESG_EEENS_6half_tENS5_IJlSC_lEEESJ_SK_NS4_8TiledMMAINS4_8MMA_AtomIJNS4_4SM904GMMA26MMA_64x256x16_F32F16F16_SSILNSO_5MajorE0ELSQ_0ELNSO_7ScaleInE1ELSR_1EEEEEENS4_6LayoutINS5_IJSB_SC_SC_EEENS5_IJSC_NSA_ILi0EEESW_EEEEENS5_IJNS4_10UnderscoreESZ_SZ_EEEEENS4_23SM90_TMA_LOAD_MULTICASTENS4_14ComposedLayoutINS4_7SwizzleILi3ELi4ELi3EEENS4_18smem_ptr_flag_bitsILi16EEENSU_INS5_IJNSA_ILi8EEENSA_ILi64EEEEEENS5_IJS19_SC_EEEEEEEvNS4_8identityES12_S1D_vS1E_EENS_8epilogue10collective6detail29Sm90TmaWarpSpecializedAdapterINS1H_15DefaultEpilogueISJ_SK_SK_NS1G_6thread17LinearCombinationISJ_Li1EffLNS1L_9ScaleType4KindE0ELNS_15FloatRoundStyleE2ESJ_EENS1_15EpilogueDefaultEEEEEvvEEEEvNT_6ParamsE,(.L_x_329 - _ZN7cutlass13device_kernelINS_4gemm6kernel13GemmUniversalIN4cute5tupleIJiiiiEEENS1_10collective13CollectiveMmaINS1_34MainloopSm90TmaGmmaWarpSpecializedILi5ENS5_IJNS4_1CILi2EEESB_NSA_ILi1EEEEEENS1_35KernelTmaWarpSpecializedCooperativeEEENS5_IJNSA_ILi128EEENSA_ILi256EEESG_EEENS_6half_tENS5_IJlSC_lEEESJ_SK_NS4_8TiledMMAINS4_8MMA_AtomIJNS4_4SM904GMMA26MMA_64x256x16_F32F16F16_SSILNSO_5MajorE0ELSQ_0ELNSO_7ScaleInE1ELSR_1EEEEEENS4_6LayoutINS5_IJSB_SC_SC_EEENS5_IJSC_NSA_ILi0EEESW_EEEEENS5_IJNS4_10UnderscoreESZ_SZ_EEEEENS4_23SM90_TMA_LOAD_MULTICASTENS4_14ComposedLayoutINS4_7SwizzleILi3ELi4ELi3EEENS4_18smem_ptr_flag_bitsILi16EEENSU_INS5_IJNSA_ILi8EEENSA_ILi64EEEEEENS5_IJS19_SC_EEEEEEEvNS4_8identityES12_S1D_vS1E_EENS_8epilogue10collective6detail29Sm90TmaWarpSpecializedAdapterINS1H_15DefaultEpilogueISJ_SK_SK_NS1G_6thread17LinearCombinationISJ_Li1EffLNS1L_9ScaleType4KindE0ELNS_15FloatRoundStyleE2ESJ_EENS1_15EpilogueDefaultEEEEEvvEEEEvNT_6ParamsE)
        .other          _ZN7cutlass13device_kernelINS_4gemm6kernel13GemmUniversalIN4cute5tupleIJiiiiEEENS1_10collective13CollectiveMmaINS1_34MainloopSm90TmaGmmaWarpSpecializedILi5ENS5_IJNS4_1CILi2EEESB_NSA_ILi1EEEEEENS1_35KernelTmaWarpSpecializedCooperativeEEENS5_IJNSA_ILi128EEENSA_ILi256EEESG_EEENS_6half_tENS5_IJlSC_lEEESJ_SK_NS4_8TiledMMAINS4_8MMA_AtomIJNS4_4SM904GMMA26MMA_64x256x16_F32F16F16_SSILNSO_5MajorE0ELSQ_0ELNSO_7ScaleInE1ELSR_1EEEEEENS4_6LayoutINS5_IJSB_SC_SC_EEENS5_IJSC_NSA_ILi0EEESW_EEEEENS5_IJNS4_10UnderscoreESZ_SZ_EEEEENS4_23SM90_TMA_LOAD_MULTICASTENS4_14ComposedLayoutINS4_7SwizzleILi3ELi4ELi3EEENS4_18smem_ptr_flag_bitsILi16EEENSU_INS5_IJNSA_ILi8EEENSA_ILi64EEEEEENS5_IJS19_SC_EEEEEEEvNS4_8identityES12_S1D_vS1E_EENS_8epilogue10collective6detail29Sm90TmaWarpSpecializedAdapterINS1H_15DefaultEpilogueISJ_SK_SK_NS1G_6thread17LinearCombinationISJ_Li1EffLNS1L_9ScaleType4KindE0ELNS_15FloatRoundStyleE2ESJ_EENS1_15EpilogueDefaultEEEEEvvEEEEvNT_6ParamsE,@"STO_CUDA_ENTRY STV_DEFAULT"
_ZN7cutlass13device_kernelINS_4gemm6kernel13GemmUniversalIN4cute5tupleIJiiiiEEENS1_10collective13CollectiveMmaINS1_34MainloopSm90TmaGmmaWarpSpecializedILi5ENS5_IJNS4_1CILi2EEESB_NSA_ILi1EEEEEENS1_35KernelTmaWarpSpecializedCooperativeEEENS5_IJNSA_ILi128EEENSA_ILi256EEESG_EEENS_6half_tENS5_IJlSC_lEEESJ_SK_NS4_8TiledMMAINS4_8MMA_AtomIJNS4_4SM904GMMA26MMA_64x256x16_F32F16F16_SSILNSO_5MajorE0ELSQ_0ELNSO_7ScaleInE1ELSR_1EEEEEENS4_6LayoutINS5_IJSB_SC_SC_EEENS5_IJSC_NSA_ILi0EEESW_EEEEENS5_IJNS4_10UnderscoreESZ_SZ_EEEEENS4_23SM90_TMA_LOAD_MULTICASTENS4_14ComposedLayoutINS4_7SwizzleILi3ELi4ELi3EEENS4_18smem_ptr_flag_bitsILi16EEENSU_INS5_IJNSA_ILi8EEENSA_ILi64EEEEEENS5_IJS19_SC_EEEEEEEvNS4_8identityES12_S1D_vS1E_EENS_8epilogue10collective6detail29Sm90TmaWarpSpecializedAdapterINS1H_15DefaultEpilogueISJ_SK_SK_NS1G_6thread17LinearCombinationISJ_Li1EffLNS1L_9ScaleType4KindE0ELNS_15FloatRoundStyleE2ESJ_EENS1_15EpilogueDefaultEEEEEvvEEEEvNT_6ParamsE:
[----:B------:R-:W0:Y:S01]  /*0000*/  LDC R1, c[0x0][0x28] ;  /* 0x00000a00ff017b82 */ /* 0x000e220000000800 */
[----:B------:R-:W1:Y:S01]  /*0010*/  S2R R18, SR_TID.X ;  /* 0x0000000000127919 */ /* 0x000e620000002100 */
[----:B------:R-:W-:Y:S01]  /*0020*/  ELECT P0, URZ, PT ;  /* 0x00000000003f782f */ /* 0x000fe20003800000 */
[----:B------:R-:W-:Y:S01]  /*0030*/  BSSY B0, `(.L_x_0) ;  /* 0x000000f000007945 */ /* 0x000fe20003800000 */
[--C-:B-1----:R-:W-:Y:S02]  /*0040*/  SHF.R.U32.HI R0, RZ, 0x5, R18.reuse ;  /* 0x00000005ff007819 */ /* 0x102fe40000011612 */
[----:B------:R-:W-:-:S03]  /*0050*/  SHF.R.U32.HI R3, RZ, 0x7, R18 ;  /* 0x00000007ff037819 */ /* 0x000fc60000011612 */
[----:B------:R-:W1:Y:S04]  /*0060*/  SHFL.IDX PT, R2, R0, RZ, 0x1f ;  /* 0x00001fff00027589 */ /* 0x000e6800000e0000 */
[----:B------:R2:W3:Y:S01]  /*0070*/  SHFL.IDX PT, R5, R3, RZ, 0x1f ;  /* 0x00001fff03057589 */ /* 0x0004e200000e0000 */
[----:B-1----:R-:W-:-:S13]  /*0080*/  ISETP.NE.OR P0, PT, R2, RZ, !P0 ;  /* 0x000000ff0200720c */ /* 0x002fda0004705670 */
[----:B0-23--:R-:W-:Y:S05]  /*0090*/  @P0 BRA `(.L_x_1) ;  /* 0x0000000000200947 */ /* 0x00dfea0003800000 */
[----:B------:R-:W-:Y:S02]  /*00a0*/  ULDC.64 UR4, c[0x0][0x198] ;  /* 0x0000660000047ab9 */ /* 0x000fe40000000a00 */
[----:B------:R-:W-:Y:S02]  /*00b0*/  UIADD3 UR6, UP0, UR4, 0xf0, URZ ;  /* 0x000000f004067890 */ /* 0x000fe4000ff1e03f */
[----:B------:R-:W-:Y:S02]  /*00c0*/  UIADD3 UR4, UP1, UR4, 0x1f0, URZ ;  /* 0x000001f004047890 */ /* 0x000fe4000ff3e03f */
[----:B------:R-:W-:Y:S02]  /*00d0*/  UIADD3.X UR7, URZ, UR5, URZ, UP0, !UPT ;  /* 0x000000053f077290 */ /* 0x000fe400087fe43f */
[----:B------:R-:W-:-:S07]  /*00e0*/  UIADD3.X UR5, URZ, UR5, URZ, UP1, !UPT ;  /* 0x000000053f057290 */ /* 0x000fce0008ffe43f */
[----:B------:R0:W-:Y:S02]  /*00f0*/  UTMACCTL.PF [UR6] ;  /* 0x00000000060079b9 */ /* 0x0001e40008040000 */
[----:B------:R0:W-:Y:S02]  /*0100*/  UTMACCTL.PF [UR4] ;  /* 0x00000000040079b9 */ /* 0x0001e40008040000 */
[----:B0-----:R-:W-:Y:S01]  /*0110*/  NOP ;  /* 0x0000000000007918 */ /* 0x001fe20000000000 */
.L_x_1:
[----:B------:R-:W-:Y:S05]  /*0120*/  BSYNC B0 ;  /* 0x0000000000007941 */ /* 0x000fea0003800000 */
.L_x_0:
[----:B------:R-:W0:Y:S02]  /*0130*/  SHFL.IDX PT, R3, R0, RZ, 0x1f ;  /* 0x00001fff00037589 */ /* 0x000e2400000e0000 */
[----:B0-----:R-:W-:-:S13]  /*0140*/  ISETP.NE.AND P0, PT, R3, RZ, PT ;  /* 0x000000ff0300720c */ /* 0x001fda0003f05270 */
[----:B------:R-:W-:Y:S05]  /*0150*/  @P0 BRA `(.L_x_2) ;  /* 0x0000000000600947 */ /* 0x000fea0003800000 */
[----:B------:R-:W0:Y:S01]  /*0160*/  S2UR UR8, SR_CgaCtaId ;  /* 0x00000000000879c3 */ /* 0x000e220000008800 */
[----:B------:R-:W-:Y:S01]  /*0170*/  UMOV UR4, 0x400 ;  /* 0x0000040000047882 */ /* 0x000fe20000000000 */
[----:B------:R-:W-:Y:S01]  /*0180*/  UMOV UR5, 0x1 ;  /* 0x0000000100057882 */ /* 0x000fe20000000000 */
[----:B------:R-:W-:Y:S01]  /*0190*/  UMOV UR6, 0x6 ;  /* 0x0000000600067882 */ /* 0x000fe20000000000 */
[----:B------:R-:W-:Y:S01]  /*01a0*/  ELECT P0, URZ, PT ;  /* 0x00000000003f782f */ /* 0x000fe20003800000 */
[----:B------:R-:W-:-:S04]  /*01b0*/  UIADD3 UR6, -UR6, 0x100000, URZ ;  /* 0x0010000006067890 */ /* 0x000fc8000fffe13f */
[----:B------:R-:W-:Y:S02]  /*01c0*/  USHF.L.U32 UR7, UR6, 0xb, URZ ;  /* 0x0000000b06077899 */ /* 0x000fe4000800063f */
[----:B------:R-:W-:Y:S02]  /*01d0*/  USHF.L.U32 UR6, UR6, 0x1, URZ ;  /* 0x0000000106067899 */ /* 0x000fe4000800063f */
[----:B0-----:R-:W-:Y:S02]  /*01e0*/  ULEA UR8, UR8, UR4, 0x18 ;  /* 0x0000000408087291 */ /* 0x001fe4000f8ec03f */
[----:B------:R-:W-:-:S04]  /*01f0*/  UIADD3 UR4, -UR5, 0x100000, URZ ;  /* 0x0010000005047890 */ /* 0x000fc8000fffe13f */
[----:B------:R-:W-:Y:S02]  /*0200*/  USHF.L.U32 UR5, UR4, 0xb, URZ ;  /* 0x0000000b04057899 */ /* 0x000fe4000800063f */
[----:B------:R-:W-:Y:S01]  /*0210*/  USHF.L.U32 UR4, UR4, 0x1, URZ ;  /* 0x0000000104047899 */ /* 0x000fe2000800063f */
[----:B------:R-:W0:Y:S11]  /*0220*/  FENCE.VIEW.ASYNC.S ;  /* 0x00000000000073c6 */ /* 0x000e360000000000 */
[----:B0-----:R0:W1:Y:S01]  /*0230*/  SYNCS.EXCH.64 URZ, [UR8], UR4 ;  /* 0x00000004083f75b2 */ /* 0x0010620008000100 */
[----:B------:R0:W2:Y:S01]  /*0240*/  SYNCS.EXCH.64 URZ, [UR8+0x28], UR6 ;  /* 0x00002806083f75b2 */ /* 0x0000a20008000100 */
[----:B------:R0:W3:Y:S01]  /*0250*/  SYNCS.EXCH.64 URZ, [UR8+0x8], UR4 ;  /* 0x00000804083f75b2 */ /* 0x0000e20008000100 */
[----:B------:R0:W4:Y:S01]  /*0260*/  SYNCS.EXCH.64 URZ, [UR8+0x30], UR6 ;  /* 0x00003006083f75b2 */ /* 0x0001220008000100 */
[----:B------:R0:W0:Y:S01]  /*0270*/  SYNCS.EXCH.64 URZ, [UR8+0x10], UR4 ;  /* 0x00001004083f75b2 */ /* 0x0000220008000100 */
[----:B------:R0:W0:Y:S01]  /*0280*/  SYNCS.EXCH.64 URZ, [UR8+0x38], UR6 ;  /* 0x00003806083f75b2 */ /* 0x0000220008000100 */
[----:B------:R0:W0:Y:S01]  /*0290*/  SYNCS.EXCH.64 URZ, [UR8+0x18], UR4 ;  /* 0x00001804083f75b2 */ /* 0x0000220008000100 */
[----:B------:R0:W0:Y:S01]  /*02a0*/  SYNCS.EXCH.64 URZ, [UR8+0x40], UR6 ;  /* 0x00004006083f75b2 */ /* 0x0000220008000100 */
[----:B------:R0:W0:Y:S01]  /*02b0*/  SYNCS.EXCH.64 URZ, [UR8+0x20], UR4 ;  /* 0x00002004083f75b2 */ /* 0x0000220008000100 */
[----:B------:R0:W0:Y:S01]  /*02c0*/  SYNCS.EXCH.64 URZ, [UR8+0x48], UR6 ;  /* 0x00004806083f75b2 */ /* 0x0000220008000100 */
[----:B------:R-:W-:Y:S01]  /*02d0*/  NOP ;  /* 0x0000000000007918 */ /* 0x000fe20000000000 */
.L_x_2:
[----:B------:R-:W-:Y:S01]  /*02e0*/  SHF.R.S32.HI R7, RZ, 0x1f, R18 ;  /* 0x0000001fff077819 */ /* 0x000fe20000011412 */
[----:B------:R-:W5:Y:S01]  /*02f0*/  SHFL.IDX PT, R0, R0, RZ, 0x1f ;  /* 0x00001fff00007589 */ /* 0x000f6200000e0000 */
[----:B0-----:R-:W0:Y:S01]  /*0300*/  S2UR UR8, SR_CTAID.X ;  /* 0x00000000000879c3 */ /* 0x001e220000002500 */
[----:B------:R-:W-:Y:S02]  /*0310*/  ELECT P0, URZ, PT ;  /* 0x00000000003f782f */ /* 0x000fe40003800000 */
[----:B------:R-:W-:Y:S01]  /*0320*/  LEA.HI R7, R7, R18, RZ, 0x7 ;  /* 0x0000001207077211 */ /* 0x000fe200078f38ff */
[----:B------:R-:W1:Y:S01]  /*0330*/  S2R R4, SR_CTAID.Y ;  /* 0x0000000000047919 */ /* 0x000e620000002600 */
[----:B------:R-:W-:Y:S01]  /*0340*/  SHF.R.S32.HI R8, RZ, 0x1f, R3 ;  /* 0x0000001fff087819 */ /* 0x000fe20000011403 */
[----:B------:R-:W-:Y:S01]  /*0350*/  ULDC UR4, c[0x0][0x150] ;  /* 0x0000540000047ab9 */ /* 0x000fe20000000800 */
[----:B------:R-:W-:Y:S01]  /*0360*/  LOP3.LUT R7, R7, 0xffffff80, RZ, 0xc0, !PT ;  /* 0xffffff8007077812 */ /* 0x000fe200078ec0ff */
[----:B------:R-:W-:Y:S01]  /*0370*/  NOP ;  /* 0x0000000000007918 */ /* 0x000fe20000000000 */
[----:B------:R-:W-:Y:S01]  /*0380*/  LEA.HI R8, R8, R3, RZ, 0x2 ;  /* 0x0000000308087211 */ /* 0x000fe200078f10ff */
[----:B------:R-:W2:Y:S01]  /*0390*/  LDC R10, c[0x0][0x144] ;  /* 0x00005100ff0a7b82 */ /* 0x000ea20000000800 */
[----:B------:R-:W-:Y:S01]  /*03a0*/  NOP ;  /* 0x0000000000007918 */ /* 0x000fe20000000000 */
[----:B------:R-:W-:Y:S01]  /*03b0*/  IMAD.IADD R6, R18, 0x1, -R7 ;  /* 0x0000000112067824 */ /* 0x000fe200078e0a07 */
[----:B------:R-:W-:Y:S01]  /*03c0*/  LOP3.LUT R8, R8, 0x3ffffffc, RZ, 0xc0, !PT ;  /* 0x3ffffffc08087812 */ /* 0x000fe200078ec0ff */
[----:B------:R-:W-:Y:S01]  /*03d0*/  IMAD.MOV.U32 R22, RZ, RZ, 0x1 ;  /* 0x00000001ff167424 */ /* 0x000fe200078e00ff */
[----:B------:R-:W-:-:S02]  /*03e0*/  ISETP.NE.AND P3, PT, R5, RZ, PT ;  /* 0x000000ff0500720c */ /* 0x000fc40003f65270 */
[----:B------:R-:W-:Y:S01]  /*03f0*/  SHF.R.S32.HI R7, RZ, 0x1f, R6 ;  /* 0x0000001fff077819 */ /* 0x000fe20000011406 */
[----:B------:R-:W-:Y:S01]  /*0400*/  IMAD.IADD R8, R3, 0x1, -R8 ;  /* 0x0000000103087824 */ /* 0x000fe200078e0a08 */
[----:B------:R-:W3:Y:S02]  /*0410*/  LDC R13, c[0x0][0x140] ;  /* 0x00005000ff0d7b82 */ /* 0x000ee40000000800 */
[----:B------:R-:W-:Y:S02]  /*0420*/  LEA.HI R7, R7, R6, RZ, 0x3 ;  /* 0x0000000607077211 */ /* 0x000fe400078f18ff */
[----:B-----5:R-:W-:Y:S02]  /*0430*/  ISETP.NE.OR P0, PT, R0, RZ, !P0 ;  /* 0x000000ff0000720c */ /* 0x020fe40004705670 */
[--C-:B------:R-:W-:Y:S02]  /*0440*/  SHF.R.S32.HI R0, RZ, 0x3, R7.reuse ;  /* 0x00000003ff007819 */ /* 0x100fe40000011407 */
[----:B------:R-:W-:-:S02]  /*0450*/  SHF.R.S32.HI R7, RZ, 0x1f, R7 ;  /* 0x0000001fff077819 */ /* 0x000fc40000011407 */
[----:B0-----:R-:W-:Y:S02]  /*0460*/  I2FP.F32.U32 R9, UR8 ;  /* 0x0000000800097c45 */ /* 0x001fe40008201000 */
[----:B------:R-:W-:-:S03]  /*0470*/  LEA.HI R7, R7, R0, RZ, 0x2 ;  /* 0x0000000007077211 */ /* 0x000fc600078f10ff */
[----:B------:R-:W-:Y:S01]  /*0480*/  FMUL R9, R9, UR4 ;  /* 0x0000000409097c20 */ /* 0x000fe20008400000 */
[----:B------:R-:W-:Y:S01]  /*0490*/  LOP3.LUT R7, R7, 0xfffffffc, RZ, 0xc0, !PT ;  /* 0xfffffffc07077812 */ /* 0x000fe200078ec0ff */
[----:B------:R-:W-:Y:S01]  /*04a0*/  VOTEU.ALL UP0, P0 ;  /* 0x00000000003f7886 */ /* 0x000fe20000000000 */
[----:B-1----:R-:W-:Y:S01]  /*04b0*/  I2FP.F32.U32 R3, R4 ;  /* 0x0000000400037245 */ /* 0x002fe20000201000 */
[----:B------:R-:W-:Y:S01]  /*04c0*/  ULDC UR4, c[0x0][0x154] ;  /* 0x0000550000047ab9 */ /* 0x000fe20000000800 */
[----:B------:R-:W-:Y:S01]  /*04d0*/  VOTEU.ALL UP1, P0 ;  /* 0x00000000003f7886 */ /* 0x000fe20000020000 */
[----:B------:R-:W0:Y:S01]  /*04e0*/  F2I.U32.TRUNC.NTZ R9, R9 ;  /* 0x0000000900097305 */ /* 0x000e22000020f000 */
[----:B------:R-:W-:Y:S01]  /*04f0*/  IMAD.IADD R7, R0, 0x1, -R7 ;  /* 0x0000000100077824 */ /* 0x000fe200078e0a07 */
[----:B------:R-:W1:Y:S01]  /*0500*/  @!UP0 S2UR UR7, SR_CgaCtaId ;  /* 0x00000000000789c3 */ /* 0x000e620000008800 */
[----:B------:R-:W-:Y:S01]  /*0510*/  FMUL R12, R3, UR4 ;  /* 0x00000004030c7c20 */ /* 0x000fe20008400000 */
[----:B------:R-:W-:Y:S01]  /*0520*/  UMOV UR4, 0x20 ;  /* 0x0000002000047882 */ /* 0x000fe20000000000 */
[----:B------:R-:W-:Y:S01]  /*0530*/  IMAD R8, R8, 0x4, R7 ;  /* 0x0000000408087824 */ /* 0x000fe200078e0207 */
[----:B------:R-:W-:Y:S01]  /*0540*/  @!UP0 UMOV UR6, 0x400 ;  /* 0x0000040000068882 */ /* 0x000fe20000000000 */
[----:B------:R-:W-:-:S04]  /*0550*/  @!UP0 UIADD3 UR4, -UR4, 0x100000, URZ ;  /* 0x0010000004048890 */ /* 0x000fc8000fffe13f */
[----:B------:R-:W-:Y:S02]  /*0560*/  @!UP0 USHF.L.U32 UR5, UR4, 0xb, URZ ;  /* 0x0000000b04058899 */ /* 0x000fe4000800063f */
[----:B------:R-:W-:Y:S01]  /*0570*/  @!UP0 USHF.L.U32 UR4, UR4, 0x1, URZ ;  /* 0x0000000104048899 */ /* 0x000fe2000800063f */
[----:B---3--:R-:W-:Y:S01]  /*0580*/  ISETP.EQ.U32.AND P2, PT, R13, 0x1, PT ;  /* 0x000000010d00780c */ /* 0x008fe20003f42070 */
[----:B------:R-:W3:Y:S01]  /*0590*/  F2I.U32.TRUNC.NTZ R12, R12 ;  /* 0x0000000c000c7305 */ /* 0x000ee2000020f000 */
[----:B------:R-:W-:Y:S01]  /*05a0*/  LEA.HI R0, R8, R8, RZ, 0x1 ;  /* 0x0000000808007211 */ /* 0x000fe200078f08ff */
[----:B------:R-:W5:Y:S03]  /*05b0*/  LDC R7, c[0x0][0x148] ;  /* 0x00005200ff077b82 */ /* 0x000f660000000800 */
[----:B------:R-:W-:Y:S01]  /*05c0*/  LOP3.LUT R11, R0, 0xfffffffe, RZ, 0xc0, !PT ;  /* 0xfffffffe000b7812 */ /* 0x000fe200078ec0ff */
[----:B0-----:R-:W-:Y:S01]  /*05d0*/  IMAD.MOV R15, RZ, RZ, -R9 ;  /* 0x000000ffff0f7224 */ /* 0x001fe200078e0a09 */
[----:B------:R-:W-:-:S03]  /*05e0*/  SHF.R.S32.HI R9, RZ, 0x1f, R2 ;  /* 0x0000001fff097819 */ /* 0x000fc60000011402 */
[----:B--2---:R-:W-:Y:S01]  /*05f0*/  IMAD R3, R10, R15, UR8 ;  /* 0x000000080a037e24 */ /* 0x004fe2000f8e020f */
[----:B------:R-:W-:Y:S01]  /*0600*/  LEA.HI R9, R9, R2, RZ, 0x2 ;  /* 0x0000000209097211 */ /* 0x000fe200078f10ff */
[C---:B------:R-:W-:Y:S02]  /*0610*/  IMAD.IADD R0, R8.reuse, 0x1, -R11 ;  /* 0x0000000108007824 */ /* 0x040fe400078e0a0b */
[----:B------:R-:W-:Y:S01]  /*0620*/  IMAD.SHL.U32 R11, R8, 0x4, RZ ;  /* 0x00000004080b7824 */ /* 0x000fe200078e00ff */
[----:B------:R-:W-:Y:S01]  /*0630*/  LOP3.LUT R9, R9, 0xfffffffc, RZ, 0xc0, !PT ;  /* 0xfffffffc09097812 */ /* 0x000fe200078ec0ff */
[----:B---3--:R-:W-:Y:S01]  /*0640*/  IMAD.MOV R21, RZ, RZ, -R12 ;  /* 0x000000ffff157224 */ /* 0x008fe200078e0a0c */
[----:B------:R-:W-:Y:S01]  /*0650*/  ISETP.NE.AND P4, PT, R0, R3, PT ;  /* 0x000000030000720c */ /* 0x000fe20003f85270 */
[----:B-1----:R-:W-:Y:S01]  /*0660*/  @!UP0 ULEA UR6, UR7, UR6, 0x18 ;  /* 0x0000000607068291 */ /* 0x002fe2000f8ec03f */
[----:B------:R-:W-:Y:S01]  /*0670*/  LOP3.LUT R152, R8, 0xc, R11, 0x78, !PT ;  /* 0x0000000c08987812 */ /* 0x000fe200078e780b */
[----:B------:R-:W-:Y:S01]  /*0680*/  IMAD.IADD R0, R2, 0x1, -R9 ;  /* 0x0000000102007824 */ /* 0x000fe200078e0a09 */
[----:B------:R-:W-:Y:S01]  /*0690*/  VOTEU.ALL UP0, P0 ;  /* 0x00000000003f7886 */ /* 0x000fe20000000000 */
[----:B------:R-:W-:Y:S01]  /*06a0*/  LOP3.LUT P0, RZ, R6, 0x7, RZ, 0xc0, !PT ;  /* 0x0000000706ff7812 */ /* 0x000fe2000780c0ff */
[----:B------:R-:W-:-:S02]  /*06b0*/  VIADD R6, R5, 0xffffffff ;  /* 0xffffffff05067836 */ /* 0x000fc40000000000 */
[----:B------:R-:W-:Y:S01]  /*06c0*/  ISETP.NE.AND P1, PT, R0, 0x3, PT ;  /* 0x000000030000780c */ /* 0x000fe20003f25270 */
[----:B-----5:R-:W-:Y:S01]  /*06d0*/  IMAD R9, R7, R21, R4 ;  /* 0x0000001507097224 */ /* 0x020fe200078e0204 */
[----:B------:R-:W-:Y:S02]  /*06e0*/  ISETP.LT.U32.AND P0, PT, R152, 0x4, !P0 ;  /* 0x000000049800780c */ /* 0x000fe40004701070 */
[----:B------:R-:W-:Y:S01]  /*06f0*/  ISETP.EQ.OR P1, PT, R0, RZ, !P1 ;  /* 0x000000ff0000720c */ /* 0x000fe20004f22670 */
[----:B------:R-:W0:Y:S02]  /*0700*/  FENCE.VIEW.ASYNC.S ;  /* 0x00000000000073c6 */ /* 0x000e240000000000 */
[----:B0-----:R0:W1:Y:S01]  /*0710*/  @!UP0 SYNCS.EXCH.64 URZ, [UR6+0x60], UR4 ;  /* 0x00006004063f85b2 */ /* 0x0010620008000100 */
[----:B------:R-:W-:Y:S02]  /*0720*/  @P4 LEA.HI R2, R152, R152, RZ, 0x1 ;  /* 0x0000009898024211 */ /* 0x000fe400078f08ff */
[----:B------:R-:W-:-:S02]  /*0730*/  ISETP.EQ.AND P1, PT, R5, RZ, P1 ;  /* 0x000000ff0500720c */ /* 0x000fc40000f22270 */
[----:B------:R-:W-:Y:S02]  /*0740*/  @P4 SHF.R.S32.HI R2, RZ, 0x1, R2 ;  /* 0x00000001ff024819 */ /* 0x000fe40000011402 */
[----:B------:R-:W-:Y:S02]  /*0750*/  ISETP.GE.U32.AND P6, PT, R6, 0x2, PT ;  /* 0x000000020600780c */ /* 0x000fe40003fc6070 */
[----:B------:R-:W-:Y:S02]  /*0760*/  @P4 ISETP.NE.AND P5, PT, R2, R9, PT ;  /* 0x000000090200420c */ /* 0x000fe40003fa5270 */
[----:B------:R-:W-:Y:S02]  /*0770*/  SEL R9, RZ, 0x1, !P0 ;  /* 0x00000001ff097807 */ /* 0x000fe40004000000 */
[----:B------:R-:W-:Y:S02]  /*0780*/  @P4 SEL R22, RZ, 0x1, P5 ;  /* 0x00000001ff164807 */ /* 0x000fe40002800000 */
[----:B------:R-:W-:Y:S01]  /*0790*/  SEL R19, RZ, 0x1, !P1 ;  /* 0x00000001ff137807 */ /* 0x000fe20004800000 */
[----:B------:R0:W2:Y:S01]  /*07a0*/  @!UP1 SYNCS.EXCH.64 URZ, [UR6+0x68], UR4 ;  /* 0x00006804063f95b2 */ /* 0x0000a20008000100 */
[----:B------:R-:W-:Y:S01]  /*07b0*/  LOP3.LUT R22, R22, R9, RZ, 0xc0, !PT ;  /* 0x0000000916167212 */ /* 0x000fe200078ec0ff */
[----:B------:R-:W-:Y:S01]  /*07c0*/  NOP ;  /* 0x0000000000007918 */ /* 0x000fe20000000000 */
[----:B------:R-:W-:Y:S01]  /*07d0*/  SEL R19, R19, 0x2, P6 ;  /* 0x0000000213137807 */ /* 0x000fe20003000000 */
[----:B------:R-:W-:Y:S06]  /*07e0*/  @!P2 BRA `(.L_x_3) ;  /* 0x000000000008a947 */ /* 0x000fec0003800000 */
[----:B-12-4-:R-:W-:Y:S01]  /*07f0*/  UCGABAR_ARV ;  /* 0x00000000000079c7 */ /* 0x016fe20008000000 */
[----:B------:R-:W-:Y:S05]  /*0800*/  BRA `(.L_x_4) ;  /* 0x0000000000047947 */ /* 0x000fea0003800000 */
.L_x_3:
[----:B-12-4-:R-:W-:Y:S01]  /*0810*/  NOP ;  /* 0x0000000000007918 */ /* 0x016fe20000000000 */
.L_x_4:
[----:B------:R-:W1:Y:S01]  /*0820*/  LDC R2, c[0x0][0x65c] ;  /* 0x00019700ff027b82 */ /* 0x000e620000000800 */
[----:B------:R-:W-:Y:S02]  /*0830*/  IMAD.U32 R8, RZ, RZ, UR8 ;  /* 0x00000008ff087e24 */ /* 0x000fe4000f8e00ff */
[----:B------:R-:W-:Y:S01]  /*0840*/  IMAD.MOV.U32 R9, RZ, RZ, RZ ;  /* 0x000000ffff097224 */ /* 0x000fe200078e00ff */
[----:B-1----:R-:W-:-:S04]  /*0850*/  ISETP.NE.AND P1, PT, R2, 0x1, PT ;  /* 0x000000010200780c */ /* 0x002fc80003f25270 */
[----:B------:R-:W-:-:S09]  /*0860*/  P2R R5, PR, RZ, 0x2 ;  /* 0x00000002ff057803 */ /* 0x000fd20000000000 */
[----:B------:R-:W1:Y:S01]  /*0870*/  @P1 LDC R17, c[0x0][0x10] ;  /* 0x00000400ff111b82 */ /* 0x000e620000000800 */
[----:B------:R-:W-:Y:S02]  /*0880*/  @P1 IMAD.MOV.U32 R5, RZ, RZ, RZ ;  /* 0x000000ffff051224 */ /* 0x000fe400078e00ff */
[----:B------:R-:W-:-:S05]  /*0890*/  @P1 IMAD.MOV.U32 R13, RZ, RZ, RZ ;  /* 0x000000ffff0d1224 */ /* 0x000fca00078e00ff */
[----:B------:R-:W2:Y:S01]  /*08a0*/  @!P1 LDC R11, c[0x0][0xc] ;  /* 0x00000300ff0b9b82 */ /* 0x000ea20000000800 */
[----:B-1----:R-:W-:-:S04]  /*08b0*/  @P1 IMAD.WIDE.U32 R16, R17, UR8, R4 ;  /* 0x0000000811101c25 */ /* 0x002fc8000f8e0004 */
[----:B------:R-:W-:Y:S02]  /*08c0*/  @P1 IMAD.IADD R17, R17, 0x1, R13 ;  /* 0x0000000111111824 */ /* 0x000fe400078e020d */
[----:B--2---:R-:W-:-:S04]  /*08d0*/  @!P1 IMAD.WIDE.U32 R8, R4, R11, R8 ;  /* 0x0000000b04089225 */ /* 0x004fc800078e0008 */
[----:B------:R-:W-:Y:S02]  /*08e0*/  @!P1 IMAD.MOV.U32 R16, RZ, RZ, R8 ;  /* 0x000000ffff109224 */ /* 0x000fe400078e0008 */
[----:B------:R-:W-:Y:S01]  /*08f0*/  @!P1 IMAD.MOV.U32 R17, RZ, RZ, R9 ;  /* 0x000000ffff119224 */ /* 0x000fe200078e0009 */
[----:B------:R-:W-:Y:S06]  /*0900*/  @!P2 BRA `(.L_x_5) ;  /* 0x00000000000ca947 */ /* 0x000fec0003800000 */
[----:B------:R-:W-:Y:S01]  /*0910*/  UCGABAR_WAIT ;  /* 0x0000000000007dc7 */ /* 0x000fe20008000000 */
[----:B------:R-:W-:Y:S01]  /*0920*/  CCTL.IVALL ;  /* 0x00000000ff00798f */ /* 0x000fe20002000000 */
[----:B------:R-:W-:Y:S05]  /*0930*/  BRA `(.L_x_6) ;  /* 0x0000000000047947 */ /* 0x000fea0003800000 */
.L_x_5:
[----:B------:R-:W-:Y:S06]  /*0940*/  BAR.SYNC.DEFER_BLOCKING 0x0 ;  /* 0x0000000000007b1d */ /* 0x000fec0000010000 */
.L_x_6:
[----:B------:R-:W-:Y:S05]  /*0950*/  @!P3 BRA `(.L_x_7) ;  /* 0x0000009c0070b947 */ /* 0x000fea0003800000 */
[----:B------:R-:W-:-:S13]  /*0960*/  ISETP.GT.U32.AND P0, PT, R6, 0x1, PT ;  /* 0x000000010600780c */ /* 0x000fda0003f04070 */
[----:B0-----:R-:W-:Y:S05]  /*0970*/  @P0 EXIT ;  /* 0x000000000000094d */ /* 0x001fea0003800000 */
[----:B------:R-:W-:Y:S01]  /*0980*/  ULDC.64 UR4, c[0x0][0x650] ;  /* 0x0001940000047ab9 */ /* 0x000fe20000000a00 */
[----:B------:R-:W-:Y:S01]  /*0990*/  PRMT R0, RZ, 0x7610, R0 ;  /* 0x00007610ff007816 */ /* 0x000fe20000000000 */
[----:B------:R-:W-:Y:S01]  /*09a0*/  IMAD.MOV.U32 R154, RZ, RZ, -0x1 ;  /* 0xffffffffff9a7424 */ /* 0x000fe200078e00ff */
[----:B------:R-:W-:Y:S01]  /*09b0*/  ISETP.GE.U32.AND P0, PT, R16, UR4, PT ;  /* 0x0000000410007c0c */ /* 0x000fe2000bf06070 */
[----:B------:R-:W-:Y:S02]  /*09c0*/  IMAD.MOV.U32 R153, RZ, RZ, -0x1 ;  /* 0xffffffffff997424 */ /* 0x000fe400078e00ff */
[----:B------:R-:W-:Y:S01]  /*09d0*/  IMAD.MOV.U32 R23, RZ, RZ, -0x1 ;  /* 0xffffffffff177424 */ /* 0x000fe200078e00ff */
[----:B------:R-:W-:-:S13]  /*09e0*/  ISETP.GE.U32.AND.EX P0, PT, R17, UR5, PT, P0 ;  /* 0x0000000511007c0c */ /* 0x000fda000bf06100 */
[----:B------:R-:W-:Y:S05]  /*09f0*/  @P0 BRA `(.L_x_8) ;  /* 0x00000004002c0947 */ /* 0x000fea0003800000 */
[----:B------:R-:W0:Y:S01]  /*0a00*/  LDC.64 R24, c[0x0][0x628] ;  /* 0x00018a00ff187b82 */ /* 0x000e220000000a00 */
[----:B------:R-:W-:Y:S02]  /*0a10*/  IMAD.MOV.U32 R8, RZ, RZ, R16 ;  /* 0x000000ffff087224 */ /* 0x000fe400078e0010 */
[----:B------:R-:W-:-:S05]  /*0a20*/  IMAD.MOV.U32 R9, RZ, RZ, R17 ;  /* 0x000000ffff097224 */ /* 0x000fca00078e0011 */
[----:B------:R-:W1:Y:S08]  /*0a30*/  LDC R0, c[0x0][0x630] ;  /* 0x00018c00ff007b82 */ /* 0x000e700000000800 */
[----:B------:R-:W2:Y:S01]  /*0a40*/  LDC.64 R26, c[0x0][0x620] ;  /* 0x00018800ff1a7b82 */ /* 0x000ea20000000a00 */
[----:B0-----:R-:W-:-:S04]  /*0a50*/  ISETP.NE.U32.AND P0, PT, R24, RZ, PT ;  /* 0x000000ff1800720c */ /* 0x001fc80003f05070 */
[----:B------:R-:W-:-:S13]  /*0a60*/  ISETP.NE.AND.EX P0, PT, R25, RZ, PT, P0 ;  /* 0x000000ff1900720c */ /* 0x000fda0003f05300 */
[----:B-12---:R-:W-:Y:S05]  /*0a70*/  @!P0 BRA `(.L_x_9) ;  /* 0x0000000000288947 */ /* 0x006fea0003800000 */
[----:B------:R-:W0:Y:S02]  /*0a80*/  LDC R13, c[0x0][0x634] ;  /* 0x00018d00ff0d7b82 */ /* 0x000e240000000800 */
[----:B0-----:R-:W-:-:S05]  /*0a90*/  IADD3 R13, P0, R16, R13, RZ ;  /* 0x0000000d100d7210 */ /* 0x001fca0007f1e0ff */
[----:B------:R-:W-:-:S04]  /*0aa0*/  IMAD.X R15, RZ, RZ, R17, P0 ;  /* 0x000000ffff0f7224 */ /* 0x000fc800000e0611 */
[----:B------:R-:W-:-:S04]  /*0ab0*/  IMAD.WIDE.U32 R8, R15, R24, RZ ;  /* 0x000000180f087225 */ /* 0x000fc800078e00ff */
[----:B------:R-:W-:-:S04]  /*0ac0*/  IMAD.WIDE.U32 R10, P0, R13, R25, R8 ;  /* 0x000000190d0a7225 */ /* 0x000fc80007800008 */
[----:B------:R-:W-:-:S04]  /*0ad0*/  IMAD.WIDE.U32 R8, R13, R24, RZ ;  /* 0x000000180d087225 */ /* 0x000fc800078e00ff */
[----:B------:R-:W-:Y:S01]  /*0ae0*/  IMAD.X R13, RZ, RZ, RZ, P0 ;  /* 0x000000ffff0d7224 */ /* 0x000fe200000e06ff */
[----:B------:R-:W-:Y:S01]  /*0af0*/  IADD3 RZ, P0, R9, R10, RZ ;  /* 0x0000000a09ff7210 */ /* 0x000fe20007f1e0ff */
[----:B------:R-:W-:-:S04]  /*0b00*/  IMAD.MOV.U32 R12, RZ, RZ, R11 ;  /* 0x000000ffff0c7224 */ /* 0x000fc800078e000b */
[----:B------:R-:W-:-:S08]  /*0b10*/  IMAD.WIDE.U32.X R8, R15, R25, R12, P0 ;  /* 0x000000190f087225 */ /* 0x000fd000000e040c */
.L_x_9:
[----:B------:R-:W0:Y:S01]  /*0b20*/  LDC.64 R24, c[0x0][0x640] ;  /* 0x00019000ff187b82 */ /* 0x000e220000000a00 */
[-CC-:B------:R-:W-:Y:S01]  /*0b30*/  SHF.R.U64 R28, R8, R0.reuse, R9.reuse ;  /* 0x00000000081c7219 */ /* 0x180fe20000001209 */
[----:B------:R-:W-:Y:S01]  /*0b40*/  IMAD R30, R7, R21, R4 ;  /* 0x00000015071e7224 */ /* 0x000fe200078e0204 */
[----:B------:R-:W-:Y:S01]  /*0b50*/  SHF.R.U32.HI R0, RZ, R0, R9 ;  /* 0x00000000ff007219 */ /* 0x000fe20000011609 */
[----:B------:R-:W-:Y:S01]  /*0b60*/  IMAD.MOV.U32 R21, RZ, RZ, 0x1 ;  /* 0x00000001ff157424 */ /* 0x000fe200078e00ff */
[----:B------:R-:W-:-:S03]  /*0b70*/  IADD3 R5, P0, RZ, -R28, RZ ;  /* 0x8000001cff057210 */ /* 0x000fc60007f1e0ff */
[----:B------:R-:W1:Y:S02]  /*0b80*/  LDC R6, c[0x0][0x618] ;  /* 0x00018600ff067b82 */ /* 0x000e640000000800 */
[----:B------:R-:W-:-:S04]  /*0b90*/  IMAD.X R9, RZ, RZ, ~R0, P0 ;  /* 0x000000ffff097224 */ /* 0x000fc800000e0e00 */
[-C--:B------:R-:W-:Y:S02]  /*0ba0*/  IMAD R0, R9, R26.reuse, RZ ;  /* 0x0000001a09007224 */ /* 0x080fe400078e02ff */
[----:B------:R-:W2:Y:S01]  /*0bb0*/  LDC R11, c[0x0][0x608] ;  /* 0x00018200ff0b7b82 */ /* 0x000ea20000000800 */
[----:B------:R-:W-:-:S04]  /*0bc0*/  IMAD.WIDE.U32 R8, R5, R26, R16 ;  /* 0x0000001a05087225 */ /* 0x000fc800078e0010 */
[----:B------:R-:W-:-:S03]  /*0bd0*/  IMAD R5, R5, R27, R0 ;  /* 0x0000001b05057224 */ /* 0x000fc600078e0200 */
[----:B------:R-:W3:Y:S01]  /*0be0*/  LDC R12, c[0x0][0x658] ;  /* 0x00019600ff0c7b82 */ /* 0x000ee20000000800 */
[----:B0-----:R-:W-:Y:S01]  /*0bf0*/  ISETP.NE.U32.AND P0, PT, R24, RZ, PT ;  /* 0x000000ff1800720c */ /* 0x001fe20003f05070 */
[----:B------:R-:W-:Y:S02]  /*0c00*/  IMAD.IADD R5, R9, 0x1, R5 ;  /* 0x0000000109057824 */ /* 0x000fe400078e0205 */
[----:B------:R-:W-:Y:S01]  /*0c10*/  IMAD.MOV.U32 R9, RZ, RZ, -0x1 ;  /* 0xffffffffff097424 */ /* 0x000fe200078e00ff */
[----:B------:R-:W-:-:S03]  /*0c20*/  ISETP.NE.AND.EX P0, PT, R25, RZ, PT, P0 ;  /* 0x000000ff1900720c */ /* 0x000fc60003f05300 */
[----:B------:R-:W0:Y:S01]  /*0c30*/  LDC R15, c[0x0][0x600] ;  /* 0x00018000ff0f7b82 */ /* 0x000e220000000800 */
[-CC-:B-1----:R-:W-:Y:S02]  /*0c40*/  SHF.R.U64 R13, R8, R6.reuse, R5.reuse ;  /* 0x00000006080d7219 */ /* 0x182fe40000001205 */
[----:B------:R-:W-:-:S05]  /*0c50*/  SHF.R.U32.HI R0, RZ, R6, R5 ;  /* 0x00000006ff007219 */ /* 0x000fca0000011605 */
[----:B------:R-:W1:Y:S01]  /*0c60*/  LDC R14, c[0x0][0x648] ;  /* 0x00019200ff0e7b82 */ /* 0x000e620000000800 */
[-CC-:B--2---:R-:W-:Y:S02]  /*0c70*/  SHF.R.U64 R27, R13, R11.reuse, R0.reuse ;  /* 0x0000000b0d1b7219 */ /* 0x184fe40000001200 */
[----:B------:R-:W-:-:S05]  /*0c80*/  SHF.R.U32.HI R5, RZ, R11, R0 ;  /* 0x0000000bff057219 */ /* 0x000fca0000011600 */
[----:B------:R-:W2:Y:S01]  /*0c90*/  LDC R20, c[0x0][0x638] ;  /* 0x00018e00ff147b82 */ /* 0x000ea20000000800 */
[-CC-:B---3--:R-:W-:Y:S02]  /*0ca0*/  SHF.R.U64 R26, R27, R12.reuse, R5.reuse ;  /* 0x0000000c1b1a7219 */ /* 0x188fe40000001205 */
[-C--:B------:R-:W-:Y:S02]  /*0cb0*/  SHF.L.U32 R0, R9, R12.reuse, RZ ;  /* 0x0000000c09007219 */ /* 0x080fe400000006ff */
[----:B------:R-:W-:Y:S01]  /*0cc0*/  SHF.R.U32.HI R5, RZ, R12, R5 ;  /* 0x0000000cff057219 */ /* 0x000fe20000011605 */
[----:B------:R-:W-:Y:S01]  /*0cd0*/  IMAD.MOV.U32 R4, RZ, RZ, R26 ;  /* 0x000000ffff047224 */ /* 0x000fe200078e001a */
[----:B------:R-:W-:Y:S01]  /*0ce0*/  LOP3.LUT R10, RZ, R0, RZ, 0x33, !PT ;  /* 0x00000000ff0a7212 */ /* 0x000fe200078e33ff */
[----:B------:R-:W3:Y:S01]  /*0cf0*/  LDC R23, c[0x0][0x610] ;  /* 0x00018400ff177b82 */ /* 0x000ee20000000800 */
[----:B------:R-:W-:Y:S05]  /*0d00*/  @!P0 BRA `(.L_x_10) ;  /* 0x0000000000288947 */ /* 0x000fea0003800000 */
[----:B------:R-:W4:Y:S02]  /*0d10*/  LDC R9, c[0x0][0x64c] ;  /* 0x00019300ff097b82 */ /* 0x000f240000000800 */
[----:B----4-:R-:W-:-:S05]  /*0d20*/  IADD3 R9, P0, R26, R9, RZ ;  /* 0x000000091a097210 */ /* 0x010fca0007f1e0ff */
        /* <DEDUP_REMOVED lines=8> */
.L_x_10:
[----:B-1----:R-:W-:Y:S01]  /*0db0*/  SHF.R.U64 R4, R4, R14, R5 ;  /* 0x0000000e04047219 */ /* 0x002fe20000001205 */
[----:B0-----:R-:W-:Y:S01]  /*0dc0*/  VIADD R6, R15, 0xffffffff ;  /* 0xffffffff0f067836 */ /* 0x001fe20000000000 */
[----:B------:R-:W-:Y:S02]  /*0dd0*/  SHF.L.U32 R0, R21, R12, RZ ;  /* 0x0000000c15007219 */ /* 0x000fe400000006ff */
[----:B------:R-:W-:Y:S01]  /*0de0*/  LOP3.LUT R5, R27, R10, RZ, 0xc0, !PT ;  /* 0x0000000a1b057212 */ /* 0x000fe200078ec0ff */
[----:B------:R-:W-:Y:S01]  /*0df0*/  IMAD.MOV R7, RZ, RZ, -R4 ;  /* 0x000000ffff077224 */ /* 0x000fe200078e0a04 */
[----:B------:R-:W-:Y:S02]  /*0e00*/  SEL R3, R3, R30, !P1 ;  /* 0x0000001e03037207 */ /* 0x000fe40004800000 */
[----:B------:R-:W-:Y:S01]  /*0e10*/  LOP3.LUT R6, R13, R6, RZ, 0xc0, !PT ;  /* 0x000000060d067212 */ /* 0x000fe200078ec0ff */
[----:B------:R-:W-:Y:S02]  /*0e20*/  IMAD R4, R0, R4, R5 ;  /* 0x0000000400047224 */ /* 0x000fe400078e0205 */
[----:B--2---:R-:W-:-:S02]  /*0e30*/  IMAD R0, R7, R20, R26 ;  /* 0x0000001407007224 */ /* 0x004fc400078e021a */
[----:B---3--:R-:W-:Y:S02]  /*0e40*/  IMAD R3, R4, R23, R3 ;  /* 0x0000001704037224 */ /* 0x008fe400078e0203 */
[----:B------:R-:W-:Y:S02]  /*0e50*/  IMAD R154, R0, R15, R6 ;  /* 0x0000000f009a7224 */ /* 0x000fe400078e0206 */
[----:B------:R-:W-:Y:S02]  /*0e60*/  IMAD.MOV.U32 R4, RZ, RZ, 0x1 ;  /* 0x00000001ff047424 */ /* 0x000fe400078e00ff */
[----:B------:R-:W-:Y:S01]  /*0e70*/  IMAD.MOV.U32 R23, RZ, RZ, R28 ;  /* 0x000000ffff177224 */ /* 0x000fe200078e001c */
[----:B------:R-:W-:Y:S02]  /*0e80*/  SEL R153, R154, R3, !P1 ;  /* 0x000000039a997207 */ /* 0x000fe40004800000 */
[----:B------:R-:W-:Y:S02]  /*0e90*/  PRMT R0, R4, 0x7610, R0 ;  /* 0x0000761004007816 */ /* 0x000fe40000000000 */
[----:B------:R-:W-:-:S07]  /*0ea0*/  SEL R154, R3, R154, !P1 ;  /* 0x0000009a039a7207 */ /* 0x000fce0004800000 */
.L_x_8:
[----:B------:R-:W-:-:S08]  /*0eb0*/  NOP ;  /* 0x0000000000007918 */ /* 0x000fd00000000000 */
[----:B------:R-:W0:Y:S02]  /*0ec0*/  USETMAXREG.TRY_ALLOC.CTAPOOL UP0, 0xe8 ;  /* 0x000000e8000079c8 */ /* 0x000e240008000600 */
[----:B0-----:R-:W-:-:S13]  /*0ed0*/  PLOP3.LUT P0, PT, PT, PT, UP0, 0x80, 0x0 ;  /* 0x000000000000781c */ /* 0x001fda0003f0f008 */
[----:B------:R-:W-:Y:S05]  /*0ee0*/  @!P0 BRA `(.L_x_8) ;  /* 0xfffffffc00f08947 */ /* 0x000fea000383ffff */
[----:B------:R-:W-:Y:S01]  /*0ef0*/  ULDC.64 UR4, c[0x0][0x598] ;  /* 0x0001660000047ab9 */ /* 0x000fe20000000a00 */
[----:B------:R-:W-:Y:S01]  /*0f00*/  ULDC.64 UR36, c[0x0][0x208] ;  /* 0x0000820000247ab9 */ /* 0x000fe20000000a00 */
[----:B------:R-:W-:-:S04]  /*0f10*/  ISETP.NE.U32.AND P0, PT, RZ, UR4, PT ;  /* 0x00000004ff007c0c */ /* 0x000fc8000bf05070 */
[----:B------:R-:W-:-:S13]  /*0f20*/  ISETP.NE.AND.EX P0, PT, RZ, UR5, PT, P0 ;  /* 0x00000005ff007c0c */ /* 0x000fda000bf05300 */
[----:B------:R-:W-:Y:S05]  /*0f30*/  @!P0 BRA `(.L_x_11) ;  /* 0x00000000001c8947 */ /* 0x000fea0003800000 */
[----:B------:R-:W0:Y:S02]  /*0f40*/  LDC.64 R4, c[0x0][0x598] ;  /* 0x00016600ff047b82 */ /* 0x000e240000000a00 */
[----:B0-----:R-:W2:Y:S02]  /*0f50*/  LDG.E.64 R4, desc[UR36][R4.64] ;  /* 0x0000002404047981 */ /* 0x001ea4000c1e1b00 */
[----:B--2---:R-:W-:-:S04]  /*0f60*/  ISETP.NE.U32.AND P0, PT, R4, RZ, PT ;  /* 0x000000ff0400720c */ /* 0x004fc80003f05070 */
[----:B------:R-:W-:-:S13]  /*0f70*/  ISETP.NE.AND.EX P0, PT, R5, RZ, PT, P0 ;  /* 0x000000ff0500720c */ /* 0x000fda0003f05300 */
[----:B------:R-:W-:Y:S05]  /*0f80*/  @!P0 BRA `(.L_x_11) ;  /* 0x0000000000088947 */ /* 0x000fea0003800000 */
[----:B------:R0:W5:Y:S01]  /*0f90*/  LD.E R155, desc[UR36][R4.64] ;  /* 0x00000024049b7980 */ /* 0x000162000c101900 */
[----:B------:R-:W-:Y:S05]  /*0fa0*/  BRA `(.L_x_12) ;  /* 0x0000000000247947 */ /* 0x000fea0003800000 */
.L_x_11:
[----:B------:R-:W-:Y:S02]  /*0fb0*/  ULDC.64 UR4, c[0x0][0x588] ;  /* 0x0001620000047ab9 */ /* 0x000fe40000000a00 */
[----:B------:R-:W-:-:S04]  /*0fc0*/  ISETP.NE.U32.AND P0, PT, RZ, UR4, PT ;  /* 0x00000004ff007c0c */ /* 0x000fc8000bf05070 */
[----:B------:R-:W-:-:S13]  /*0fd0*/  ISETP.NE.AND.EX P0, PT, RZ, UR5, PT, P0 ;  /* 0x00000005ff007c0c */ /* 0x000fda000bf05300 */
[----:B------:R-:W-:Y:S05]  /*0fe0*/  @!P0 BRA `(.L_x_13) ;  /* 0x00000000000c8947 */ /* 0x000fea0003800000 */
[----:B------:R-:W0:Y:S02]  /*0ff0*/  LDC.64 R4, c[0x0][0x588] ;  /* 0x00016200ff047b82 */ /* 0x000e240000000a00 */
[----:B0-----:R1:W5:Y:S01]  /*1000*/  LDG.E R155, desc[UR36][R4.64] ;  /* 0x00000024049b7981 */ /* 0x001362000c1e1900 */
[----:B------:R-:W-:Y:S05]  /*1010*/  BRA `(.L_x_12) ;  /* 0x0000000000087947 */ /* 0x000fea0003800000 */
.L_x_13:
[----:B------:R-:W-:Y:S02]  /*1020*/  ULDC UR4, c[0x0][0x580] ;  /* 0x0001600000047ab9 */ /* 0x000fe40000000800 */
[----:B------:R-:W-:-:S07]  /*1030*/  IMAD.U32 R155, RZ, RZ, UR4 ;  /* 0x00000004ff9b7e24 */ /* 0x000fce000f8e00ff */
.L_x_12:
[----:B------:R-:W-:Y:S02]  /*1040*/  ULDC.64 UR4, c[0x0][0x5a0] ;  /* 0x0001680000047ab9 */ /* 0x000fe40000000a00 */
[----:B------:R-:W-:-:S04]  /*1050*/  ISETP.NE.U32.AND P0, PT, RZ, UR4, PT ;  /* 0x00000004ff007c0c */ /* 0x000fc8000bf05070 */
[----:B------:R-:W-:-:S13]  /*1060*/  ISETP.NE.AND.EX P0, PT, RZ, UR5, PT, P0 ;  /* 0x00000005ff007c0c */ /* 0x000fda000bf05300 */
[----:B------:R-:W-:Y:S05]  /*1070*/  @!P0 BRA `(.L_x_14) ;  /* 0x00000000001c8947 */ /* 0x000fea0003800000 */
[----:B01----:R-:W0:Y:S02]  /*1080*/  LDC.64 R4, c[0x0][0x5a0] ;  /* 0x00016800ff047b82 */ /* 0x003e240000000a00 */
[----:B0-----:R-:W2:Y:S02]  /*1090*/  LDG.E.64 R4, desc[UR36][R4.64] ;  /* 0x0000002404047981 */ /* 0x001ea4000c1e1b00 */
[----:B--2---:R-:W-:-:S04]  /*10a0*/  ISETP.NE.U32.AND P0, PT, R4, RZ, PT ;  /* 0x000000ff0400720c */ /* 0x004fc80003f05070 */
[----:B------:R-:W-:-:S13]  /*10b0*/  ISETP.NE.AND.EX P0, PT, R5, RZ, PT, P0 ;  /* 0x000000ff0500720c */ /* 0x000fda0003f05300 */
[----:B------:R-:W-:Y:S05]  /*10c0*/  @!P0 BRA `(.L_x_14) ;  /* 0x0000000000088947 */ /* 0x000fea0003800000 */
[----:B------:R0:W5:Y:S01]  /*10d0*/  LD.E R156, desc[UR36][R4.64] ;  /* 0x00000024049c7980 */ /* 0x000162000c101900 */
[----:B------:R-:W-:Y:S05]  /*10e0*/  BRA `(.L_x_15) ;  /* 0x0000000000247947 */ /* 0x000fea0003800000 */
.L_x_14:
[----:B------:R-:W-:Y:S02]  /*10f0*/  ULDC.64 UR4, c[0x0][0x590] ;  /* 0x0001640000047ab9 */ /* 0x000fe40000000a00 */
[----:B------:R-:W-:-:S04]  /*1100*/  ISETP.NE.U32.AND P0, PT, RZ, UR4, PT ;  /* 0x00000004ff007c0c */ /* 0x000fc8000bf05070 */
[----:B------:R-:W-:-:S13]  /*1110*/  ISETP.NE.AND.EX P0, PT, RZ, UR5, PT, P0 ;  /* 0x00000005ff007c0c */ /* 0x000fda000bf05300 */
[----:B------:R-:W-:Y:S05]  /*1120*/  @!P0 BRA `(.L_x_16) ;  /* 0x00000000000c8947 */ /* 0x000fea0003800000 */
[----:B------:R-:W2:Y:S02]  /*1130*/  LDC.64 R156, c[0x0][0x590] ;  /* 0x00016400ff9c7b82 */ /* 0x000ea40000000a00 */
[----:B--2---:R2:W5:Y:S01]  /*1140*/  LDG.E R156, desc[UR36][R156.64] ;  /* 0x000000249c9c7981 */ /* 0x004562000c1e1900 */
[----:B------:R-:W-:Y:S05]  /*1150*/  BRA `(.L_x_15) ;  /* 0x0000000000087947 */ /* 0x000fea0003800000 */
.L_x_16:
[----:B------:R-:W-:Y:S02]  /*1160*/  ULDC UR4, c[0x0][0x584] ;  /* 0x0001610000047ab9 */ /* 0x000fe40000000800 */
[----:B------:R-:W-:-:S07]  /*1170*/  IMAD.U32 R156, RZ, RZ, UR4 ;  /* 0x00000004ff9c7e24 */ /* 0x000fce000f8e00ff */
.L_x_15:
[----:B------:R-:W-:-:S13]  /*1180*/  LOP3.LUT P0, RZ, R0, 0xff, RZ, 0xc0, !PT ;  /* 0x000000ff00ff7812 */ /* 0x000fda000780c0ff */
[----:B------:R-:W-:Y:S05]  /*1190*/  @!P0 EXIT ;  /* 0x000000000000894d */ /* 0x000fea0003800000 */
[----:B------:R-:W-:Y:S01]  /*11a0*/  ULDC UR4, c[0x0][0x28c] ;  /* 0x0000a30000047ab9 */ /* 0x000fe20000000800 */
[----:B--2---:R-:W-:Y:S01]  /*11b0*/  LOP3.LUT R157, R19, 0x1, RZ, 0xfc, !PT ;  /* 0x00000001139d7812 */ /* 0x004fe200078efcff */
[----:B------:R-:W-:Y:S01]  /*11c0*/  UIADD3 UR4, UR4, 0x7f, URZ ;  /* 0x0000007f04047890 */ /* 0x000fe2000fffe03f */
[----:B------:R-:W-:Y:S01]  /*11d0*/  UMOV UR38, URZ ;  /* 0x0000003f00267c82 */ /* 0x000fe20008000000 */
[----:B------:R-:W-:Y:S02]  /*11e0*/  UMOV UR39, URZ ;  /* 0x0000003f00277c82 */ /* 0x000fe40008000000 */
[----:B------:R-:W-:-:S04]  /*11f0*/  USHF.R.S32.HI UR5, URZ, 0x1f, UR4 ;  /* 0x0000001f3f057899 */ /* 0x000fc80008011404 */
[----:B------:R-:W-:-:S04]  /*1200*/  ULEA.HI UR5, UR5, UR4, URZ, 0x7 ;  /* 0x0000000405057291 */ /* 0x000fc8000f8f383f */
[----:B------:R-:W-:-:S12]  /*1210*/  USHF.R.S32.HI UR40, URZ, 0x7, UR5 ;  /* 0x000000073f287899 */ /* 0x000fd80008011405 */
.L_x_292:
[----:B------:R-:W-:Y:S01]  /*1220*/  LOP3.LUT R0, R18, 0x80, RZ, 0xc0, !PT ;  /* 0x0000008012007812 */ /* 0x000fe200078ec0ff */
[----:B--2---:R-:W2:Y:S01]  /*1230*/  S2UR UR7, SR_CgaCtaId ;  /* 0x00000000000779c3 */ /* 0x004ea20000008800 */
[----:B------:R-:W-:Y:S02]  /*1240*/  UMOV UR6, 0x400 ;  /* 0x0000040000067882 */ /* 0x000fe40000000000 */
[----:B------:R-:W-:-:S06]  /*1250*/  SHF.R.U32.HI R0, RZ, 0x7, R0 ;  /* 0x00000007ff007819 */ /* 0x000fcc0000011600 */
[----:B---3--:R-:W3:Y:S01]  /*1260*/  SHFL.IDX PT, R0, R0, RZ, 0x1f ;  /* 0x00001fff00007589 */ /* 0x008ee200000e0000 */
[----:B--2---:R-:W-:Y:S01]  /*1270*/  ULEA UR6, UR7, UR6, 0x18 ;  /* 0x0000000607067291 */ /* 0x004fe2000f8ec03f */
[----:B---3--:R-:W-:-:S13]  /*1280*/  R2UR UR4, R0 ;  /* 0x00000000000472ca */ /* 0x008fda00000e0000 */
[----:B------:R-:W-:-:S04]  /*1290*/  ULEA.HI UR5, UR4, UR4, URZ, 0x1 ;  /* 0x0000000404057291 */ /* 0x000fc8000f8f083f */
[----:B------:R-:W-:-:S04]  /*12a0*/  ULOP3.LUT UR5, UR5, 0x7fffe, URZ, 0xc0, !UPT ;  /* 0x0007fffe05057892 */ /* 0x000fc8000f8ec03f */
[----:B------:R-:W-:-:S03]  /*12b0*/  UIADD3 UR5, UR4, -UR5, URZ ;  /* 0x8000000504057290 */ /* 0x000fc6000fffe03f */
[----:B------:R-:W-:Y:S01]  /*12c0*/  ULDC UR4, c[0x0][0x28c] ;  /* 0x0000a30000047ab9 */ /* 0x000fe20000000800 */
[----:B------:R-:W-:Y:S01]  /*12d0*/  ULEA UR5, UR5, UR6, 0xd ;  /* 0x0000000605057291 */ /* 0x000fe2000f8e683f */
[----:B------:R-:W-:-:S03]  /*12e0*/  ISETP.LT.AND P0, PT, RZ, UR4, PT ;  /* 0x00000004ff007c0c */ /* 0x000fc6000bf01270 */
[----:B------:R-:W-:-:S04]  /*12f0*/  UIADD3 UR5, UR5, 0x100, URZ ;  /* 0x0000010005057890 */ /* 0x000fc8000fffe03f */
[----:B------:R-:W-:-:S04]  /*1300*/  USHF.R.U32.HI UR5, URZ, 0x4, UR5 ;  /* 0x000000043f057899 */ /* 0x000fc80008011605 */
[----:B------:R-:W-:Y:S02]  /*1310*/  ULOP3.LUT UR41, UR5, 0x3fff, URZ, 0xc0, !UPT ;  /* 0x00003fff05297892 */ /* 0x000fe4000f8ec03f */
[----:B-1--45:R-:W-:Y:S10]  /*1320*/  @P0 BRA `(.L_x_17) ;  /* 0x0000000000400947 */ /* 0x032ff40003800000 */
[----:B------:R-:W-:Y:S01]  /*1330*/  MOV R0, 0x0 ;  /* 0x0000000000007802 */ /* 0x000fe20000000f00 */
[----:B------:R-:W-:Y:S01]  /*1340*/  ULDC.64 UR4, c[0x4][0x68] ;  /* 0x01001a0000047ab9 */ /* 0x000fe20000000a00 */
[----:B------:R-:W-:Y:S01]  /*1350*/  ULDC.64 UR6, c[0x4][0x8] ;  /* 0x0100020000067ab9 */ /* 0x000fe20000000a00 */
[----:B01----:R-:W-:Y:S01]  /*1360*/  IMAD.U32 R4, RZ, RZ, UR4 ;  /* 0x00000004ff047e24 */ /* 0x003fe2000f8e00ff */
[----:B------:R0:W1:Y:S01]  /*1370*/  LDC.64 R14, c[0x4][R0] ;  /* 0x01000000000e7b82 */ /* 0x0000620000000a00 */
[----:B------:R-:W-:Y:S01]  /*1380*/  IMAD.U32 R5, RZ, RZ, UR5 ;  /* 0x00000005ff057e24 */ /* 0x000fe2000f8e00ff */
[----:B------:R-:W-:Y:S01]  /*1390*/  ULDC.64 UR4, c[0x4][0x70] ;  /* 0x01001c0000047ab9 */ /* 0x000fe20000000a00 */
[----:B------:R-:W-:Y:S02]  /*13a0*/  IMAD.U32 R10, RZ, RZ, UR6 ;  /* 0x00000006ff0a7e24 */ /* 0x000fe4000f8e00ff */
[----:B------:R-:W-:Y:S02]  /*13b0*/  IMAD.U32 R6, RZ, RZ, UR4 ;  /* 0x00000004ff067e24 */ /* 0x000fe4000f8e00ff */
[----:B------:R-:W-:-:S02]  /*13c0*/  IMAD.U32 R7, RZ, RZ, UR5 ;  /* 0x00000005ff077e24 */ /* 0x000fc4000f8e00ff */
[----:B------:R-:W-:Y:S02]  /*13d0*/  IMAD.U32 R11, RZ, RZ, UR7 ;  /* 0x00000007ff0b7e24 */ /* 0x000fe4000f8e00ff */
[----:B------:R-:W-:Y:S02]  /*13e0*/  IMAD.MOV.U32 R8, RZ, RZ, 0x1e1 ;  /* 0x000001e1ff087424 */ /* 0x000fe400078e00ff */
[----:B------:R-:W-:Y:S02]  /*13f0*/  IMAD.MOV.U32 R12, RZ, RZ, 0x1 ;  /* 0x00000001ff0c7424 */ /* 0x000fe400078e00ff */
[----:B0-----:R-:W-:-:S07]  /*1400*/  IMAD.MOV.U32 R13, RZ, RZ, RZ ;  /* 0x000000ffff0d7224 */ /* 0x001fce00078e00ff */
[----:B------:R-:W-:-:S07]  /*1410*/  LEPC R20, `(.L_x_17) ;  /* 0x000000001014794e */ /* 0x000fce0000000000 */
[----:B-1---5:R-:W-:Y:S05]  /*1420*/  CALL.ABS.NOINC R14 ;  /* 0x000000000e007343 */ /* 0x022fea0003c00000 */
.L_x_17:
[----:B------:R-:W-:-:S13]  /*1430*/  ISETP.NE.AND P0, PT, R157, 0x3, PT ;  /* 0x000000039d00780c */ /* 0x000fda0003f05270 */
[----:B------:R-:W-:Y:S05]  /*1440*/  @!P0 BRA `(.L_x_18) ;  /* 0x0000000000048947 */ /* 0x000fea0003800000 */
[----:B------:R-:W-:Y:S01]  /*1450*/  BPT.TRAP 0x1 ;  /* 0x000000040000795c */ /* 0x000fe20000300000 */
.L_x_18:
[----:B------:R-:W2:Y:S01]  /*1460*/  S2UR UR5, SR_CgaCtaId ;  /* 0x00000000000579c3 */ /* 0x000ea20000008800 */
[----:B------:R-:W-:Y:S01]  /*1470*/  UMOV UR4, 0x400 ;  /* 0x0000040000047882 */ /* 0x000fe20000000000 */
[----:B------:R-:W-:Y:S02]  /*1480*/  IMAD.U32 R0, RZ, RZ, UR38 ;  /* 0x00000026ff007e24 */ /* 0x000fe4000f8e00ff */
[----:B------:R-:W-:-:S03]  /*1490*/  IMAD.U32 R3, RZ, RZ, UR39 ;  /* 0x00000027ff037e24 */ /* 0x000fc6000f8e00ff */
[----:B------:R-:W-:Y:S01]  /*14a0*/  SHF.L.U32 R0, R0, 0x1f, RZ ;  /* 0x0000001f00007819 */ /* 0x000fe200000006ff */
[----:B--2---:R-:W-:-:S06]  /*14b0*/  ULEA UR4, UR5, UR4, 0x18 ;  /* 0x0000000405047291 */ /* 0x004fcc000f8ec03f */
[----:B------:R-:W-:-:S04]  /*14c0*/  IMAD.U32 R6, RZ, RZ, UR4 ;  /* 0x00000004ff067e24 */ /* 0x000fc8000f8e00ff */
[----:B------:R-:W-:-:S04]  /*14d0*/  IMAD R3, R3, 0x8, R6 ;  /* 0x0000000803037824 */ /* 0x000fc800078e0206 */
[----:B------:R2:W3:Y:S01]  /*14e0*/  SYNCS.PHASECHK.TRANS64.TRYWAIT P1, [R3+URZ], R0 ;  /* 0x00000000030075a7 */ /* 0x0004e2000802017f */
[----:B------:R-:W-:Y:S05]  /*14f0*/  @!P0 BRA `(.L_x_19) ;  /* 0x0000000000048947 */ /* 0x000fea0003800000 */
[----:B------:R-:W-:Y:S01]  /*1500*/  BPT.TRAP 0x1 ;  /* 0x000000040000795c */ /* 0x000fe20000300000 */
.L_x_19:
[----:B---3--:R-:W-:Y:S05]  /*1510*/  @P1 BRA `(.L_x_20) ;  /* 0x0000000000081947 */ /* 0x008fea0003800000 */
[----:B------:R-:W3:Y:S02]  /*1520*/  SYNCS.PHASECHK.TRANS64.TRYWAIT P1, [R3+URZ], R0 ;  /* 0x00000000030075a7 */ /* 0x000ee4000802017f */
[----:B---3--:R-:W-:Y:S05]  /*1530*/  @!P1 BRA `(.L_x_21) ;  /* 0x000000a800709947 */ /* 0x008fea0003800000 */
.L_x_20:
[----:B------:R-:W-:-:S04]  /*1540*/  UISETP.LT.AND UP0, UPT, UR40, 0x1, UPT ;  /* 0x000000012800788c */ /* 0x000fc8000bf01270 */
[----:B------:R-:W-:-:S06]  /*1550*/  USEL UR4, UR40, 0x1, UP0 ;  /* 0x0000000128047887 */ /* 0x000fcc0008000000 */
[----:B--23--:R-:W-:Y:S01]  /*1560*/  IMAD.U32 R0, RZ, RZ, UR4 ;  /* 0x00000004ff007e24 */ /* 0x00cfe2000f8e00ff */
[----:B------:R-:W-:Y:S05]  /*1570*/  WARPSYNC.ALL ;  /* 0x0000000000007948 */ /* 0x000fea0003800000 */
[----:B------:R-:W-:-:S04]  /*1580*/  IADD3 R0, -R0, UR40, RZ ;  /* 0x0000002800007c10 */ /* 0x000fc8000fffe1ff */
[----:B------:R-:W-:Y:S02]  /*1590*/  ISETP.GE.AND P1, PT, R0, 0x1, PT ;  /* 0x000000010000780c */ /* 0x000fe40003f26270 */
[----:B------:R-:W-:Y:S01]  /*15a0*/  R2UR UR4, R6 ;  /* 0x00000000060472ca */ /* 0x000fe200000e0000 */
[----:B------:R-:W-:Y:S01]  /*15b0*/  WARPGROUP.ARRIVE ;  /* 0x00000000000079c5 */ /* 0x000fe20000000000 */
[----:B------:R-:W-:Y:S01]  /*15c0*/  UMOV UR9, 0x40000040 ;  /* 0x4000004000097882 */ /* 0x000fe20000000000 */
[----:B------:R-:W-:-:S10]  /*15d0*/  UMOV UR11, 0x40000040 ;  /* 0x40000040000b7882 */ /* 0x000fd40000000000 */
[----:B------:R-:W-:-:S04]  /*15e0*/  UIADD3 UR4, UR4, 0x28100, URZ ;  /* 0x0002810004047890 */ /* 0x000fc8000fffe03f */
[----:B------:R-:W-:-:S04]  /*15f0*/  USHF.R.U32.HI UR4, URZ, 0x4, UR4 ;  /* 0x000000043f047899 */ /* 0x000fc80008011604 */
[----:B------:R-:W-:Y:S02]  /*1600*/  ULOP3.LUT UR5, UR4, 0x3fff, URZ, 0xc0, !UPT ;  /* 0x00003fff04057892 */ /* 0x000fe4000f8ec03f */
[----:B------:R-:W-:Y:S02]  /*1610*/  ULOP3.LUT UR4, UR41, 0x10000, URZ, 0xfc, !UPT ;  /* 0x0001000029047892 */ /* 0x000fe4000f8efc3f */
[----:B------:R-:W-:Y:S02]  /*1620*/  ULOP3.LUT UR5, UR5, 0x10000, URZ, 0xfc, !UPT ;  /* 0x0001000005057892 */ /* 0x000fe4000f8efc3f */
[----:B------:R-:W-:Y:S02]  /*1630*/  ULEA UR6, UR39, UR4, 0xb ;  /* 0x0000000427067291 */ /* 0x000fe4000f8e583f */
[----:B------:R-:W-:-:S05]  /*1640*/  ULEA UR7, UR39, UR5, 0xc ;  /* 0x0000000527077291 */ /* 0x000fca000f8e603f */
[----:B------:R-:W-:Y:S02]  /*1650*/  UMOV UR8, UR6 ;  /* 0x0000000600087c82 */ /* 0x000fe40008000000 */
[----:B------:R-:W-:Y:S02]  /*1660*/  UMOV UR10, UR7 ;  /* 0x00000007000a7c82 */ /* 0x000fe40008000000 */
[----:B------:R-:W-:Y:S01]  /*1670*/  HGMMA.64x256x16.F32 R24, gdesc[UR8], RZ, !UPT, gsb0 ;  /* 0x03e00000081879f0 */ /* 0x000fe2000c0008ff */
[----:B------:R-:W-:Y:S02]  /*1680*/  UIADD3 UR8, UR6, 0x2, URZ ;  /* 0x0000000206087890 */ /* 0x000fe4000fffe03f */
[----:B------:R-:W-:Y:S01]  /*1690*/  UIADD3 UR10, UR7, 0x2, URZ ;  /* 0x00000002070a7890 */ /* 0x000fe2000fffe03f */
[----:B------:R-:W-:Y:S01]  /*16a0*/  UMOV UR9, 0x40000040 ;  /* 0x4000004000097882 */ /* 0x000fe20000000000 */
[----:B------:R-:W-:Y:S01]  /*16b0*/  UMOV UR11, 0x40000040 ;  /* 0x40000040000b7882 */ /* 0x000fe20000000000 */
[----:B------:R-:W-:-:S02]  /*16c0*/  WARPGROUP.DEPBAR.LE gsb0, 0x0 ;  /* 0x00008000000079c5 */ /* 0x000fc40000010000 */
[----:B------:R-:W-:-:S15]  /*16d0*/  WARPGROUP.ARRIVE ;  /* 0x00000000000079c5 */ /* 0x000fde0000000000 */
[----:B------:R-:W-:-:S05]  /*16e0*/  NOP ;  /* 0x0000000000007918 */ /* 0x000fca0000000000 */
[----:B------:R-:W-:Y:S01]  /*16f0*/  HGMMA.64x256x16.F32 R24, gdesc[UR8], R24, gsb0 ;  /* 0x03e00000081879f0 */ /* 0x000fe20008000818 */
[----:B------:R-:W-:Y:S02]  /*1700*/  UIADD3 UR8, UR6, 0x4, URZ ;  /* 0x0000000406087890 */ /* 0x000fe4000fffe03f */
[----:B------:R-:W-:Y:S01]  /*1710*/  UIADD3 UR10, UR7, 0x4, URZ ;  /* 0x00000004070a7890 */ /* 0x000fe2000fffe03f */
[----:B------:R-:W-:Y:S01]  /*1720*/  UMOV UR9, 0x40000040 ;  /* 0x4000004000097882 */ /* 0x000fe20000000000 */
[----:B------:R-:W-:Y:S01]  /*1730*/  UMOV UR11, 0x40000040 ;  /* 0x40000040000b7882 */ /* 0x000fe20000000000 */
[----:B------:R-:W-:Y:S02]  /*1740*/  WARPGROUP.DEPBAR.LE gsb0, 0x0 ;  /* 0x00008000000079c5 */ /* 0x000fe40000010000 */
        /* <DEDUP_REMOVED lines=42> */
[----:B------:R-:W-:Y:S03]  /*19f0*/  HGMMA.64x256x16.F32 R24, gdesc[UR8], R24, gsb0 ;  /* 0x03e00000081879f0 */ /* 0x000fe60008000818 */
[----:B------:R-:W-:Y:S02]  /*1a00*/  WARPGROUP.DEPBAR.LE gsb0, 0x0 ;  /* 0x00008000000079c5 */ /* 0x000fe40000010000 */
[----:B------:R-:W-:Y:S05]  /*1a10*/  @!P1 BRA `(.L_x_22) ;  /* 0x0000000400b09947 */ /* 0x000fea0003800000 */
[----:B------:R-:W-:Y:S02]  /*1a20*/  UIADD3 UR6, UR39, 0x1, URZ ;  /* 0x0000000127067890 */ /* 0x000fe4000fffe03f */
[----:B------:R-:W-:Y:S02]  /*1a30*/  IMAD.U32 R3, RZ, RZ, UR39 ;  /* 0x00000027ff037e24 */ /* 0x000fe4000f8e00ff */
[----:B------:R-:W-:-:S04]  /*1a40*/  UISETP.NE.AND UP0, UPT, UR6, 0x5, UPT ;  /* 0x000000050600788c */ /* 0x000fc8000bf05270 */
[----:B------:R-:W-:Y:S02]  /*1a50*/  USEL UR7, URZ, 0x1, UP0 ;  /* 0x000000013f077887 */ /* 0x000fe40008000000 */
[----:B------:R-:W-:Y:S02]  /*1a60*/  USEL UR6, UR6, URZ, UP0 ;  /* 0x0000003f06067287 */ /* 0x000fe40008000000 */
[----:B------:R-:W-:-:S06]  /*1a70*/  ULOP3.LUT UR7, UR38, UR7, URZ, 0x3c, !UPT ;  /* 0x0000000726077292 */ /* 0x000fcc000f8e3c3f */
[----:B------:R-:W-:-:S07]  /*1a80*/  IMAD.U32 R7, RZ, RZ, UR7 ;  /* 0x00000007ff077e24 */ /* 0x000fce000f8e00ff */
.L_x_29:
[----:B------:R-:W-:Y:S05]  /*1a90*/  @!P0 BRA `(.L_x_23) ;  /* 0x0000000000048947 */ /* 0x000fea0003800000 */
[----:B------:R-:W-:Y:S01]  /*1aa0*/  BPT.TRAP 0x1 ;  /* 0x000000040000795c */ /* 0x000fe20000300000 */
.L_x_23:
[----:B------:R-:W2:Y:S01]  /*1ab0*/  S2UR UR8, SR_CgaCtaId ;  /* 0x00000000000879c3 */ /* 0x000ea20000008800 */
[----:B------:R-:W-:Y:S01]  /*1ac0*/  UMOV UR7, 0x400 ;  /* 0x0000040000077882 */ /* 0x000fe20000000000 */
[----:B01----:R-:W-:Y:S01]  /*1ad0*/  IMAD.U32 R5, RZ, RZ, UR6 ;  /* 0x00000006ff057e24 */ /* 0x003fe2000f8e00ff */
[----:B------:R-:W-:Y:S01]  /*1ae0*/  SHF.L.U32 R4, R7, 0x1f, RZ ;  /* 0x0000001f07047819 */ /* 0x000fe200000006ff */
[----:B--2---:R-:W-:-:S06]  /*1af0*/  ULEA UR7, UR8, UR7, 0x18 ;  /* 0x0000000708077291 */ /* 0x004fcc000f8ec03f */
[----:B------:R-:W-:-:S04]  /*1b00*/  IMAD.U32 R6, RZ, RZ, UR7 ;  /* 0x00000007ff067e24 */ /* 0x000fc8000f8e00ff */
[----:B------:R-:W-:-:S04]  /*1b10*/  IMAD R5, R5, 0x8, R6 ;  /* 0x0000000805057824 */ /* 0x000fc800078e0206 */
[----:B------:R0:W1:Y:S01]  /*1b20*/  SYNCS.PHASECHK.TRANS64.TRYWAIT P1, [R5+URZ], R4 ;  /* 0x00000004050075a7 */ /* 0x000062000802017f */
[----:B------:R-:W-:Y:S05]  /*1b30*/  @!P0 BRA `(.L_x_24) ;  /* 0x0000000000048947 */ /* 0x000fea0003800000 */
[----:B------:R-:W-:Y:S01]  /*1b40*/  BPT.TRAP 0x1 ;  /* 0x000000040000795c */ /* 0x000fe20000300000 */
.L_x_24:
[----:B-1----:R-:W-:Y:S05]  /*1b50*/  @P1 BRA `(.L_x_25) ;  /* 0x0000000000081947 */ /* 0x002fea0003800000 */
[----:B------:R-:W1:Y:S02]  /*1b60*/  SYNCS.PHASECHK.TRANS64.TRYWAIT P1, [R5+URZ], R4 ;  /* 0x00000004050075a7 */ /* 0x000e64000802017f */
[----:B-1----:R-:W-:Y:S05]  /*1b70*/  @!P1 BRA `(.L_x_26) ;  /* 0x000000a000f49947 */ /* 0x002fea0003800000 */
.L_x_25:
[----:B------:R-:W-:Y:S01]  /*1b80*/  ULEA UR7, UR6, UR4, 0xb ;  /* 0x0000000406077291 */ /* 0x000fe2000f8e583f */
[----:B------:R-:W-:Y:S01]  /*1b90*/  WARPGROUP.ARRIVE ;  /* 0x00000000000079c5 */ /* 0x000fe20000000000 */
[----:B------:R-:W-:Y:S01]  /*1ba0*/  ULEA UR12, UR6, UR5, 0xc ;  /* 0x00000005060c7291 */ /* 0x000fe2000f8e603f */
[----:B------:R-:W-:Y:S01]  /*1bb0*/  UMOV UR9, 0x40000040 ;  /* 0x4000004000097882 */ /* 0x000fe20000000000 */
[----:B------:R-:W-:-:S03]  /*1bc0*/  UMOV UR11, 0x40000040 ;  /* 0x40000040000b7882 */ /* 0x000fc60000000000 */
[----:B------:R-:W-:Y:S02]  /*1bd0*/  UMOV UR8, UR7 ;  /* 0x0000000700087c82 */ /* 0x000fe40008000000 */
[----:B------:R-:W-:Y:S02]  /*1be0*/  UMOV UR10, UR12 ;  /* 0x0000000c000a7c82 */ /* 0x000fe40008000000 */
[----:B------:R-:W-:Y:S01]  /*1bf0*/  HGMMA.64x256x16.F32 R24, gdesc[UR8], R24, gsb0 ;  /* 0x03e00000081879f0 */ /* 0x000fe20008000818 */
        /* <DEDUP_REMOVED lines=58> */
[----:B------:R-:W-:Y:S01]  /*1fa0*/  BPT.TRAP 0x1 ;  /* 0x000000040000795c */ /* 0x000fe20000300000 */
.L_x_27:
[----:B------:R-:W-:-:S13]  /*1fb0*/  ISETP.NE.AND P1, PT, R22, RZ, PT ;  /* 0x000000ff1600720c */ /* 0x000fda0003f25270 */
[----:B01----:R-:W-:-:S04]  /*1fc0*/  @P1 IMAD R4, R3, 0x8, R6 ;  /* 0x0000000803041824 */ /* 0x003fc800078e0206 */
[----:B------:R-:W-:-:S05]  /*1fd0*/  @P1 VIADD R5, R4, 0x28 ;  /* 0x0000002804051836 */ /* 0x000fca0000000000 */
[----:B------:R-:W-:-:S04]  /*1fe0*/  @P1 PRMT R5, R152, 0x654, R5 ;  /* 0x0000065498051816 */ /* 0x000fc80000000005 */
[----:B------:R0:W-:Y:S01]  /*1ff0*/  @P1 SYNCS.ARRIVE.TRANS64.RED.A1T0 RZ, [R5+URZ], RZ ;  /* 0x000000ff05ff19a7 */ /* 0x0001e2000810043f */
[----:B------:R-:W-:-:S13]  /*2000*/  ISETP.GT.U32.AND P1, PT, R19, 0x1, PT ;  /* 0x000000011300780c */ /* 0x000fda0003f24070 */
[----:B0-----:R-:W-:Y:S05]  /*2010*/  @P1 BRA `(.L_x_28) ;  /* 0x0000000000041947 */ /* 0x001fea0003800000 */
[----:B------:R-:W-:Y:S01]  /*2020*/  BPT.TRAP 0x1 ;  /* 0x000000040000795c */ /* 0x000fe20000300000 */
.L_x_28:
[----:B------:R-:W-:Y:S01]  /*2030*/  UIADD3 UR6, UR6, 0x1, URZ ;  /* 0x0000000106067890 */ /* 0x000fe2000fffe03f */
[C---:B------:R-:W-:Y:S01]  /*2040*/  ISETP.GT.AND P2, PT, R0.reuse, 0x1, PT ;  /* 0x000000010000780c */ /* 0x040fe20003f44270 */
[----:B------:R-:W-:Y:S02]  /*2050*/  VIADD R3, R3, 0x1 ;  /* 0x0000000103037836 */ /* 0x000fe40000000000 */
[----:B------:R-:W-:Y:S01]  /*2060*/  UISETP.NE.AND UP0, UPT, UR6, 0x5, UPT ;  /* 0x000000050600788c */ /* 0x000fe2000bf05270 */
[----:B------:R-:W-:Y:S02]  /*2070*/  VIADD R0, R0, 0xffffffff ;  /* 0xffffffff00007836 */ /* 0x000fe40000000000 */
[C---:B------:R-:W-:Y:S01]  /*2080*/  ISETP.NE.AND P1, PT, R3.reuse, 0x5, PT ;  /* 0x000000050300780c */ /* 0x040fe20003f25270 */
[----:B------:R-:W-:Y:S02]  /*2090*/  USEL UR7, URZ, 0x1, UP0 ;  /* 0x000000013f077887 */ /* 0x000fe40008000000 */
[----:B------:R-:W-:Y:S01]  /*20a0*/  USEL UR6, UR6, URZ, UP0 ;  /* 0x0000003f06067287 */ /* 0x000fe20008000000 */
[----:B------:R-:W-:-:S03]  /*20b0*/  SEL R3, R3, RZ, P1 ;  /* 0x000000ff03037207 */ /* 0x000fc60000800000 */
[----:B------:R-:W-:Y:S01]  /*20c0*/  LOP3.LUT R7, R7, UR7, RZ, 0x3c, !PT ;  /* 0x0000000707077c12 */ /* 0x000fe2000f8e3cff */
[----:B------:R-:W-:Y:S07]  /*20d0*/  @P2 BRA `(.L_x_29) ;  /* 0xfffffff8006c2947 */ /* 0x000fee000383ffff */
.L_x_22:
[----:B------:R-:W2:Y:S02]  /*20e0*/  LDC R0, c[0x0][0x28c] ;  /* 0x0000a300ff007b82 */ /* 0x000ea40000000800 */
[----:B--2---:R-:W-:-:S13]  /*20f0*/  ISETP.GE.AND P1, PT, R0, 0x1, PT ;  /* 0x000000010000780c */ /* 0x004fda0003f26270 */
[----:B------:R-:W-:Y:S05]  /*2100*/  @!P1 BRA `(.L_x_30) ;  /* 0x0000000000509947 */ /* 0x000fea0003800000 */
[----:B------:R-:W-:Y:S05]  /*2110*/  @!P0 BRA `(.L_x_31) ;  /* 0x0000000000048947 */ /* 0x000fea0003800000 */
[----:B------:R-:W-:Y:S01]  /*2120*/  BPT.TRAP 0x1 ;  /* 0x000000040000795c */ /* 0x000fe20000300000 */
.L_x_31:
[----:B------:R-:W-:Y:S01]  /*2130*/  ISETP.NE.AND P0, PT, R22, RZ, PT ;  /* 0x000000ff1600720c */ /* 0x000fe20003f05270 */
[----:B------:R-:W-:Y:S01]  /*2140*/  BSSY B0, `(.L_x_32) ;  /* 0x000000e000007945 */ /* 0x000fe20003800000 */
[----:B------:R-:W-:-:S11]  /*2150*/  ISETP.GT.U32.AND P1, PT, R19, 0x1, PT ;  /* 0x000000011300780c */ /* 0x000fd60003f24070 */
[----:B------:R-:W-:Y:S05]  /*2160*/  @!P0 BRA `(.L_x_33) ;  /* 0x00000000002c8947 */ /* 0x000fea0003800000 */
[----:B------:R-:W-:-:S04]  /*2170*/  UISETP.LT.AND UP0, UPT, UR40, 0x1, UPT ;  /* 0x000000012800788c */ /* 0x000fc8000bf01270 */
[----:B------:R-:W-:-:S04]  /*2180*/  USEL UR6, UR40, 0x1, UP0 ;  /* 0x0000000128067887 */ /* 0x000fc80008000000 */
[----:B------:R-:W-:-:S04]  /*2190*/  UIADD3 UR6, UR39, UR40, -UR6 ;  /* 0x0000002827067290 */ /* 0x000fc8000fffe806 */
[----:B------:R-:W-:-:S04]  /*21a0*/  UIMAD.WIDE.U32 UR4, UR6, -0x33333333, URZ ;  /* 0xcccccccd060478a5 */ /* 0x000fc8000f8e003f */
[----:B------:R-:W-:-:S04]  /*21b0*/  USHF.R.U32.HI UR4, URZ, 0x2, UR5 ;  /* 0x000000023f047899 */ /* 0x000fc80008011605 */
[----:B------:R-:W-:-:S06]  /*21c0*/  UIMAD UR6, UR4, -0x5, UR6 ;  /* 0xfffffffb040678a4 */ /* 0x000fcc000f8e0206 */
[----:B------:R-:W-:-:S04]  /*21d0*/  IMAD.U32 R3, RZ, RZ, UR6 ;  /* 0x00000006ff037e24 */ /* 0x000fc8000f8e00ff */
[----:B------:R-:W-:-:S04]  /*21e0*/  IMAD R0, R3, 0x8, R6 ;  /* 0x0000000803007824 */ /* 0x000fc800078e0206 */
[----:B------:R-:W-:-:S05]  /*21f0*/  VIADD R3, R0, 0x28 ;  /* 0x0000002800037836 */ /* 0x000fca0000000000 */
[----:B------:R-:W-:-:S04]  /*2200*/  PRMT R3, R152, 0x654, R3 ;  /* 0x0000065498037816 */ /* 0x000fc80000000003 */
[----:B------:R2:W-:Y:S03]  /*2210*/  SYNCS.ARRIVE.TRANS64.RED.A1T0 RZ, [R3+URZ], RZ ;  /* 0x000000ff03ff79a7 */ /* 0x0005e6000810043f */
.L_x_33:
[----:B------:R-:W-:Y:S05]  /*2220*/  BSYNC B0 ;  /* 0x0000000000007941 */ /* 0x000fea0003800000 */
.L_x_32:
[----:B------:R-:W-:Y:S05]  /*2230*/  @P1 BRA `(.L_x_30) ;  /* 0x0000000000041947 */ /* 0x000fea0003800000 */
[----:B------:R-:W-:Y:S01]  /*2240*/  BPT.TRAP 0x1 ;  /* 0x000000040000795c */ /* 0x000fe20000300000 */
.L_x_30:
[----:B------:R-:W3:Y:S01]  /*2250*/  LDC R6, c[0x0][0x288] ;  /* 0x0000a200ff067b82 */ /* 0x000ee20000000800 */
[--C-:B------:R-:W-:Y:S01]  /*2260*/  SHF.R.U32.HI R0, RZ, 0x2, R18.reuse ;  /* 0x00000002ff007819 */ /* 0x100fe20000011612 */
[----:B------:R-:W-:Y:S01]  /*2270*/  UIADD3 UR39, UR40, UR39, URZ ;  /* 0x0000002728277290 */ /* 0x000fe2000fffe03f */
[----:B01----:R-:W-:Y:S01]  /*2280*/  SHF.R.U32.HI R5, RZ, 0x7, R18 ;  /* 0x00000007ff057819 */ /* 0x003fe20000011612 */
[----:B------:R-:W-:Y:S01]  /*2290*/  ULDC UR7, c[0x0][0x284] ;  /* 0x0000a10000077ab9 */ /* 0x000fe20000000800 */
[----:B------:R-:W-:Y:S01]  /*22a0*/  LOP3.LUT R4, R18, 0x60, RZ, 0xc0, !PT ;  /* 0x0000006012047812 */ /* 0x000fe200078ec0ff */
[----:B------:R-:W-:Y:S01]  /*22b0*/  UISETP.GT.U32.AND UP0, UPT, UR39, 0x4, UPT ;  /* 0x000000042700788c */ /* 0x000fe2000bf04070 */
[----:B--2---:R-:W-:Y:S01]  /*22c0*/  LOP3.LUT R3, R0, 0x7, RZ, 0xc0, !PT ;  /* 0x0000000700037812 */ /* 0x004fe200078ec0ff */
[----:B------:R-:W-:Y:S01]  /*22d0*/  UISETP.GE.U32.AND UP1, UPT, UR40, 0x5, UPT ;  /* 0x000000052800788c */ /* 0x000fe2000bf26070 */
[----:B------:R-:W-:Y:S01]  /*22e0*/  LOP3.LUT R0, R5, 0x1, RZ, 0xc0, !PT ;  /* 0x0000000105007812 */ /* 0x000fe200078ec0ff */
[----:B------:R-:W-:Y:S01]  /*22f0*/  UISETP.LT.U32.AND UP0, UPT, UR40, 0x5, UP0 ;  /* 0x000000052800788c */ /* 0x000fe20008701070 */
[----:B------:R-:W-:Y:S01]  /*2300*/  SHF.R.U32.HI R10, RZ, 0x1, R4 ;  /* 0x00000001ff0a7819 */ /* 0x000fe20000011604 */
[----:B------:R-:W-:Y:S01]  /*2310*/  IMAD.SHL.U32 R4, R18, 0x2, RZ ;  /* 0x0000000212047824 */ /* 0x000fe200078e00ff */
[----:B------:R-:W-:Y:S01]  /*2320*/  SHF.R.S32.HI R21, RZ, 0x1f, R23 ;  /* 0x0000001fff157819 */ /* 0x000fe20000011417 */
[----:B------:R-:W-:Y:S01]  /*2330*/  IMAD.SHL.U32 R8, R0, 0x40, RZ ;  /* 0x0000004000087824 */ /* 0x000fe200078e00ff */
[--C-:B------:R-:W-:Y:S01]  /*2340*/  IADD3 R5, RZ, -R10, -R3.reuse ;  /* 0x8000000aff057210 */ /* 0x100fe20007ffe803 */
[----:B------:R-:W-:Y:S01]  /*2350*/  ULDC.64 UR8, c[0x0][0x5d0] ;  /* 0x0001740000087ab9 */ /* 0x000fe20000000a00 */
[----:B------:R-:W-:Y:S01]  /*2360*/  LOP3.LUT R4, R4, 0x6, RZ, 0xc0, !PT ;  /* 0x0000000604047812 */ /* 0x000fe200078ec0ff */
[----:B------:R-:W-:Y:S01]  /*2370*/  UIMAD.WIDE.U32 UR4, UR39, -0x33333333, URZ ;  /* 0xcccccccd270478a5 */ /* 0x000fe2000f8e003f */
[----:B------:R-:W-:Y:S01]  /*2380*/  LOP3.LUT R3, R8, 0x40, R3, 0xe2, !PT ;  /* 0x0000004008037812 */ /* 0x000fe200078ee203 */
[----:B------:R-:W-:Y:S01]  /*2390*/  IMAD R11, R0, -0x40, R5 ;  /* 0xffffffc0000b7824 */ /* 0x000fe200078e0205 */
[----:B------:R-:W-:Y:S01]  /*23a0*/  LOP3.LUT R0, R18, 0x3, RZ, 0xc0, !PT ;  /* 0x0000000312007812 */ /* 0x000fe200078ec0ff */
[----:B------:R-:W-:Y:S01]  /*23b0*/  USEL UR6, URZ, 0x1, !UP0 ;  /* 0x000000013f067887 */ /* 0x000fe2000c000000 */
[----:B------:R-:W-:Y:S01]  /*23c0*/  PRMT R8, R4, 0x6540, R153 ;  /* 0x0000654004087816 */ /* 0x000fe20000000099 */
[----:B------:R-:W-:Y:S01]  /*23d0*/  IMAD.SHL.U32 R153, R153, 0x100, RZ ;  /* 0x0000010099997824 */ /* 0x000fe200078e00ff */
[----:B------:R-:W-:Y:S01]  /*23e0*/  USHF.R.U32.HI UR4, URZ, 0x2, UR5 ;  /* 0x000000023f047899 */ /* 0x000fe20008011605 */
[----:B---3--:R-:W-:Y:S01]  /*23f0*/  IMAD R12, R0, -0x2, R6 ;  /* 0xfffffffe000c7824 */ /* 0x008fe200078e0206 */
[----:B------:R-:W-:Y:S01]  /*2400*/  SHF.R.S32.HI R9, RZ, 0x1f, R8 ;  /* 0x0000001fff097819 */ /* 0x000fe20000011408 */
[C---:B------:R-:W-:Y:S01]  /*2410*/  IMAD.SHL.U32 R0, R154.reuse, 0x80, RZ ;  /* 0x000000809a007824 */ /* 0x040fe200078e00ff */
[----:B------:R-:W-:Y:S01]  /*2420*/  ISETP.GE.AND P0, PT, R153, R6, PT ;  /* 0x000000069900720c */ /* 0x000fe20003f06270 */
[----:B------:R-:W-:Y:S01]  /*2430*/  IMAD R4, R21, UR8, RZ ;  /* 0x0000000815047c24 */ /* 0x000fe2000f8e02ff */
[----:B------:R-:W-:Y:S01]  /*2440*/  ULOP3.LUT UR38, UR38, UR6, URZ, 0x3c, !UPT ;  /* 0x0000000626267292 */ /* 0x000fe2000f8e3c3f */
[----:B------:R-:W-:Y:S01]  /*2450*/  IMAD.WIDE R6, R154, 0x80, RZ ;  /* 0x000000809a067825 */ /* 0x000fe200078e02ff */
[C---:B------:R-:W-:Y:S01]  /*2460*/  ISETP.GE.OR P0, PT, R0.reuse, UR7, P0 ;  /* 0x0000000700007c0c */ /* 0x040fe20008706670 */
[----:B------:R-:W-:Y:S01]  /*2470*/  UIMAD UR39, UR4, -0x5, UR39 ;  /* 0xfffffffb042778a4 */ /* 0x000fe2000f8e0227 */
[----:B------:R-:W-:Y:S01]  /*2480*/  IADD3 R0, -R0, UR7, R11 ;  /* 0x0000000700007c10 */ /* 0x000fe2000fffe10b */
[C---:B------:R-:W-:Y:S01]  /*2490*/  IMAD R13, R23.reuse, UR9, R4 ;  /* 0x00000009170d7c24 */ /* 0x040fe2000f8e0204 */
[----:B------:R-:W-:Y:S01]  /*24a0*/  @UP1 ULOP3.LUT UR38, UR38, 0x1, UR4, 0x78, !UPT ;  /* 0x0000000126261892 */ /* 0x000fe2000f8e7804 */
[----:B------:R-:W-:Y:S01]  /*24b0*/  IMAD.WIDE.U32 R4, R23, UR8, R8 ;  /* 0x0000000817047c25 */ /* 0x000fe2000f8e0008 */
[----:B------:R-:W-:-:S03]  /*24c0*/  LOP3.LUT R169, R6, R3, R10, 0xfe, !PT ;  /* 0x0000000306a97212 */ /* 0x000fc600078efe0a */
[----:B------:R-:W-:Y:S02]  /*24d0*/  IMAD.IADD R5, R5, 0x1, R13 ;  /* 0x0000000105057824 */ /* 0x000fe400078e020d */
[----:B------:R-:W-:Y:S02]  /*24e0*/  IMAD.IADD R3, R12, 0x1, -R153 ;  /* 0x000000010c037824 */ /* 0x000fe400078e0a99 */
[----:B------:R-:W-:Y:S01]  /*24f0*/  IMAD.MOV.U32 R154, RZ, RZ, -0x1 ;  /* 0xffffffffff9a7424 */ /* 0x000fe200078e00ff */
[----:B------:R-:W-:Y:S06]  /*2500*/  @P0 BRA `(.L_x_34) ;  /* 0x0000007800dc0947 */ /* 0x000fec0003800000 */
[----:B------:R-:W0:Y:S01]  /*2510*/  LDC.64 R10, c[0x0][0x5c8] ;  /* 0x00017200ff0a7b82 */ /* 0x000e220000000a00 */
[----:B-----5:R-:W-:Y:S01]  /*2520*/  FSETP.NEU.AND P0, PT, R156, RZ, PT ;  /* 0x000000ff9c00720b */ /* 0x020fe20003f0d000 */
[----:B------:R-:W-:Y:S01]  /*2530*/  BSSY B0, `(.L_x_34) ;  /* 0x00007b4000007945 */ /* 0x000fe20003800000 */
[----:B------:R-:W-:-:S04]  /*2540*/  ISETP.GT.AND P2, PT, R3, RZ, PT ;  /* 0x000000ff0300720c */ /* 0x000fc80003f44270 */
[----:B------:R-:W-:Y:S01]  /*2550*/  ISETP.GT.AND P1, PT, R0, RZ, P2 ;  /* 0x000000ff0000720c */ /* 0x000fe20001724270 */
[-C--:B0-----:R-:W-:Y:S02]  /*2560*/  IMAD R12, R7, R10.reuse, RZ ;  /* 0x0000000a070c7224 */ /* 0x081fe400078e02ff */
[----:B------:R-:W-:-:S04]  /*2570*/  IMAD.WIDE.U32 R160, R169, R10, R4 ;  /* 0x0000000aa9a07225 */ /* 0x000fc800078e0004 */
[----:B------:R-:W-:-:S04]  /*2580*/  IMAD R5, R169, R11, R12 ;  /* 0x0000000ba9057224 */ /* 0x000fc800078e020c */
[----:B------:R-:W-:Y:S01]  /*2590*/  IMAD.IADD R153, R161, 0x1, R5 ;  /* 0x00000001a1997824 */ /* 0x000fe200078e0205 */
[----:B------:R-:W-:Y:S06]  /*25a0*/  @!P0 BRA `(.L_x_35) ;  /* 0x0000005400988947 */ /* 0x000fec0003800000 */
[----:B------:R-:W0:Y:S01]  /*25b0*/  LDC.64 R14, c[0x0][0x5b8] ;  /* 0x00016e00ff0e7b82 */ /* 0x000e220000000a00 */
[----:B------:R-:W-:-:S07]  /*25c0*/  ULDC.64 UR4, c[0x0][0x5c0] ;  /* 0x0001700000047ab9 */ /* 0x000fce0000000a00 */
[----:B------:R-:W1:Y:S08]  /*25d0*/  LDC.64 R166, c[0x0][0x5b0] ;  /* 0x00016c00ffa67b82 */ /* 0x000e700000000a00 */
[----:B------:R-:W2:Y:S01]  /*25e0*/  LDC.64 R12, c[0x0][0x5a8] ;  /* 0x00016a00ff0c7b82 */ /* 0x000ea20000000a00 */
[-C--:B0-----:R-:W-:Y:S02]  /*25f0*/  IMAD R4, R21, R14.reuse, RZ ;  /* 0x0000000e15047224 */ /* 0x081fe400078e02ff */
[----:B------:R-:W-:-:S04]  /*2600*/  IMAD.WIDE.U32 R162, R23, R14, R8 ;  /* 0x0000000e17a27225 */ /* 0x000fc800078e0008 */
[----:B------:R-:W-:Y:S02]  /*2610*/  IMAD R161, R23, R15, R4 ;  /* 0x0000000f17a17224 */ /* 0x000fe400078e0204 */
[-C--:B-1----:R-:W-:Y:S02]  /*2620*/  IMAD R6, R7, R166.reuse, RZ ;  /* 0x000000a607067224 */ /* 0x082fe400078e02ff */
[----:B------:R-:W-:Y:S02]  /*2630*/  IMAD.IADD R21, R163, 0x1, R161 ;  /* 0x00000001a3157824 */ /* 0x000fe400078e02a1 */
[----:B------:R-:W-:Y:S02]  /*2640*/  IMAD.MOV.U32 R20, RZ, RZ, R162 ;  /* 0x000000ffff147224 */ /* 0x000fe400078e00a2 */
[C---:B------:R-:W-:Y:S02]  /*2650*/  IMAD R165, R169.reuse, R167, R6 ;  /* 0x000000a7a9a57224 */ /* 0x040fe400078e0206 */
[----:B------:R-:W-:-:S04]  /*2660*/  IMAD.WIDE.U32 R4, R169, R166, R20 ;  /* 0x000000a6a9047225 */ /* 0x000fc800078e0014 */
[----:B------:R-:W-:Y:S01]  /*2670*/  IMAD.IADD R5, R5, 0x1, R165 ;  /* 0x0000000105057824 */ /* 0x000fe200078e02a5 */
[----:B--2---:R-:W-:-:S04]  /*2680*/  LEA R6, P0, R4, R12, 0x1 ;  /* 0x0000000c04067211 */ /* 0x004fc800078008ff */
[----:B------:R-:W-:-:S05]  /*2690*/  LEA.HI.X R7, R4, R13, R5, 0x1, P0 ;  /* 0x0000000d04077211 */ /* 0x000fca00000f0c05 */
[----:B------:R0:W2:Y:S01]  /*26a0*/  @P1 LDG.E.LTC128B.U16 R15, desc[UR36][R6.64] ;  /* 0x00000024060f1981 */ /* 0x0000a2000c1e1520 */
[----:B------:R-:W-:Y:S01]  /*26b0*/  LEA R4, P0, R160, UR4, 0x1 ;  /* 0x00000004a0047c11 */ /* 0x000fe2000f8008ff */
[----:B------:R-:W-:Y:S01]  /*26c0*/  IMAD.WIDE.U32 R158, R169, R166, R8 ;  /* 0x000000a6a99e7225 */ /* 0x000fe200078e0008 */
[----:B------:R-:W-:Y:S03]  /*26d0*/  BSSY B1, `(.L_x_36) ;  /* 0x0000012000017945 */ /* 0x000fe60003800000 */
[----:B------:R-:W-:Y:S02]  /*26e0*/  IMAD.IADD R159, R165, 0x1, R159 ;  /* 0x00000001a59f7824 */ /* 0x000fe400078e029f */
[----:B------:R-:W-:-:S04]  /*26f0*/  IMAD.WIDE.U32 R158, R23, R14, R158 ;  /* 0x0000000e179e7225 */ /* 0x000fc800078e009e */
[----:B0-----:R-:W-:Y:S01]  /*2700*/  IMAD.IADD R7, R161, 0x1, R159 ;  /* 0x00000001a1077824 */ /* 0x001fe200078e029f */
[----:B------:R-:W-:Y:S02]  /*2710*/  LEA R6, P4, R158, R12, 0x1 ;  /* 0x0000000c9e067211 */ /* 0x000fe400078808ff */
[----:B------:R-:W-:Y:S02]  /*2720*/  SHF.L.U64.HI R159, R166, 0x3, R167 ;  /* 0x00000003a69f7819 */ /* 0x000fe400000102a7 */
[----:B------:R-:W-:Y:S01]  /*2730*/  LEA.HI.X R7, R158, R13, R7, 0x1, P4 ;  /* 0x0000000d9e077211 */ /* 0x000fe200020f0c07 */
[----:B------:R-:W-:Y:S02]  /*2740*/  IMAD.SHL.U32 R158, R166, 0x8, RZ ;  /* 0x00000008a69e7824 */ /* 0x000fe400078e00ff */
[----:B--2---:R-:W-:-:S05]  /*2750*/  HADD2.F32 R5, -RZ, R15.H0_H0 ;  /* 0x2000000fff057230 */ /* 0x004fca0000004100 */
[----:B------:R-:W-:-:S04]  /*2760*/  FMUL R5, R5, R156 ;  /* 0x0000009c05057220 */ /* 0x000fc80000400000 */
[----:B------:R-:W-:Y:S01]  /*2770*/  FFMA R24, R24, R155, R5 ;  /* 0x0000009b18187223 */ /* 0x000fe20000000005 */
[----:B------:R-:W-:Y:S02]  /*2780*/  LEA.HI.X R5, R160, UR5, R153, 0x1, P0 ;  /* 0x00000005a0057c11 */ /* 0x000fe400080f0c99 */
[----:B------:R-:W-:Y:S02]  /*2790*/  ISETP.GT.AND P0, PT, R3, 0x1, PT ;  /* 0x000000010300780c */ /* 0x000fe40003f04270 */
[----:B------:R-:W-:Y:S02]  /*27a0*/  F2FP.F16.F32.PACK_AB R24, RZ, R24 ;  /* 0x00000018ff18723e */ /* 0x000fe400000000ff */
[----:B------:R-:W-:-:S03]  /*27b0*/  ISETP.GT.AND P3, PT, R0, RZ, P0 ;  /* 0x000000ff0000720c */ /* 0x000fc60000764270 */
[----:B------:R0:W-:Y:S10]  /*27c0*/  @P1 STG.E.U16 desc[UR36][R4.64], R24 ;  /* 0x0000001804001986 */ /* 0x0001f4000c101524 */
[----:B------:R-:W-:Y:S05]  /*27d0*/  @!P3 BRA `(.L_x_37) ;  /* 0x000000000004b947 */ /* 0x000fea0003800000 */
[----:B------:R1:W5:Y:S02]  /*27e0*/  LDG.E.LTC128B.U16 R15, desc[UR36][R6.64+0x2] ;  /* 0x00000224060f7981 */ /* 0x000364000c1e1520 */
.L_x_37:
[----:B------:R-:W-:Y:S05]  /*27f0*/  BSYNC B1 ;  /* 0x0000000000017941 */ /* 0x000fea0003800000 */
.L_x_36:
[----:B-----5:R-:W-:Y:S01]  /*2800*/  HADD2.F32 R153, -RZ, R15.H0_H0 ;  /* 0x2000000fff997230 */ /* 0x020fe20000004100 */
[----:B------:R-:W-:Y:S01]  /*2810*/  ISETP.GT.AND P2, PT, R0, 0x8, P2 ;  /* 0x000000080000780c */ /* 0x000fe20001744270 */
[----:B------:R-:W-:Y:S01]  /*2820*/  IMAD.WIDE.U32 R158, R169, R166, R158 ;  /* 0x000000a6a99e7225 */ /* 0x000fe200078e009e */
[----:B0-----:R-:W-:-:S03]  /*2830*/  PRMT R24, R15, 0x7610, R24 ;  /* 0x000076100f187816 */ /* 0x001fc60000000018 */
[----:B------:R-:W-:Y:S01]  /*2840*/  FMUL R20, R153, R156 ;  /* 0x0000009c99147220 */ /* 0x000fe20000400000 */
[----:B------:R-:W-:Y:S01]  /*2850*/  IMAD.IADD R165, R165, 0x1, R159 ;  /* 0x00000001a5a57824 */ /* 0x000fe200078e029f */
[----:B------:R-:W-:Y:S02]  /*2860*/  IADD3 R162, P1, R162, R158, RZ ;  /* 0x0000009ea2a27210 */ /* 0x000fe40007f3e0ff */
[----:B------:R-:W-:-:S03]  /*2870*/  FFMA R25, R25, R155, R20 ;  /* 0x0000009b19197223 */ /* 0x000fc60000000014 */
[----:B------:R-:W-:Y:S01]  /*2880*/  IMAD.X R21, R165, 0x1, R21, P1 ;  /* 0x00000001a5157824 */ /* 0x000fe200008e0615 */
[C---:B------:R-:W-:Y:S02]  /*2890*/  LEA R20, P1, R162.reuse, R12, 0x1 ;  /* 0x0000000ca2147211 */ /* 0x040fe400078208ff */
[----:B------:R-:W-:Y:S02]  /*28a0*/  F2FP.F16.F32.PACK_AB R25, RZ, R25 ;  /* 0x00000019ff19723e */ /* 0x000fe400000000ff */
[----:B------:R-:W-:Y:S02]  /*28b0*/  LEA.HI.X R21, R162, R13, R21, 0x1, P1 ;  /* 0x0000000da2157211 */ /* 0x000fe400008f0c15 */
[----:B------:R-:W-:-:S05]  /*28c0*/  PRMT R153, R25, 0x7610, R153 ;  /* 0x0000761019997816 */ /* 0x000fca0000000099 */
[----:B------:R0:W-:Y:S04]  /*28d0*/  @P3 STG.E.U16 desc[UR36][R4.64+0x2], R153 ;  /* 0x0000029904003986 */ /* 0x0001e8000c101524 */
[----:B------:R-:W2:Y:S01]  /*28e0*/  @P2 LDG.E.LTC128B.U16 R24, desc[UR36][R20.64] ;  /* 0x0000002414182981 */ /* 0x000ea2000c1e1520 */
[----:B------:R-:W-:Y:S01]  /*28f0*/  IADD3 R8, P1, R8, R158, RZ ;  /* 0x0000009e08087210 */ /* 0x000fe20007f3e0ff */
[----:B------:R-:W-:Y:S01]  /*2900*/  BSSY B1, `(.L_x_38) ;  /* 0x0000011000017945 */ /* 0x000fe20003800000 */
[----:B------:R-:W-:Y:S02]  /*2910*/  SHF.L.U64.HI R11, R10, 0x4, R11 ;  /* 0x000000040a0b7819 */ /* 0x000fe4000001020b */
[----:B------:R-:W-:Y:S01]  /*2920*/  ISETP.GT.AND P0, PT, R0, 0x8, P0 ;  /* 0x000000080000780c */ /* 0x000fe20000704270 */
[----:B------:R-:W-:Y:S01]  /*2930*/  IMAD.X R9, R9, 0x1, R165, P1 ;  /* 0x0000000109097824 */ /* 0x000fe200008e06a5 */
[----:B------:R-:W-:-:S05]  /*2940*/  LEA R10, P1, R10, R4, 0x4 ;  /* 0x000000040a0a7211 */ /* 0x000fca00078220ff */
[----:B------:R-:W-:Y:S02]  /*2950*/  IMAD.X R11, R11, 0x1, R5, P1 ;  /* 0x000000010b0b7824 */ /* 0x000fe400008e0605 */
[----:B--2---:R-:W-:-:S05]  /*2960*/  HADD2.F32 R15, -RZ, R24.H0_H0 ;  /* 0x20000018ff0f7230 */ /* 0x004fca0000004100 */
[----:B------:R-:W-:Y:S01]  /*2970*/  FMUL R25, R15, R156 ;  /* 0x0000009c0f197220 */ /* 0x000fe20000400000 */
[----:B------:R-:W-:-:S04]  /*2980*/  IMAD.WIDE.U32 R14, R23, R14, R8 ;  /* 0x0000000e170e7225 */ /* 0x000fc800078e0008 */
[----:B------:R-:W-:Y:S01]  /*2990*/  FFMA R25, R26, R155, R25 ;  /* 0x0000009b1a197223 */ /* 0x000fe20000000019 */
[----:B------:R-:W-:Y:S01]  /*29a0*/  IMAD.IADD R9, R161, 0x1, R15 ;  /* 0x00000001a1097824 */ /* 0x000fe200078e020f */
[----:B------:R-:W-:-:S03]  /*29b0*/  LEA R8, P3, R14, R12, 0x1 ;  /* 0x0000000c0e087211 */ /* 0x000fc600078608ff */
[----:B------:R-:W-:Y:S02]  /*29c0*/  F2FP.F16.F32.PACK_AB R25, RZ, R25 ;  /* 0x00000019ff19723e */ /* 0x000fe400000000ff */
[----:B------:R-:W-:-:S03]  /*29d0*/  LEA.HI.X R9, R14, R13, R9, 0x1, P3 ;  /* 0x0000000d0e097211 */ /* 0x000fc600018f0c09 */
[----:B------:R0:W-:Y:S01]  /*29e0*/  @P2 STG.E.U16 desc[UR36][R10.64], R25 ;  /* 0x000000190a002986 */ /* 0x0001e2000c101524 */
[----:B------:R-:W-:Y:S05]  /*29f0*/  @!P0 BRA `(.L_x_39) ;  /* 0x0000000000048947 */ /* 0x000fea0003800000 */
[----:B------:R2:W5:Y:S02]  /*2a00*/  LDG.E.LTC128B.U16 R24, desc[UR36][R8.64+0x2] ;  /* 0x0000022408187981 */ /* 0x000564000c1e1520 */
.L_x_39:
[----:B------:R-:W-:Y:S05]  /*2a10*/  BSYNC B1 ;  /* 0x0000000000017941 */ /* 0x000fea0003800000 */
.L_x_38:
[----:B-----5:R-:W-:Y:S01]  /*2a20*/  HADD2.F32 R13, -RZ, R24.H0_H0 ;  /* 0x20000018ff0d7230 */ /* 0x020fe20000004100 */
[----:B------:R-:W-:Y:S01]  /*2a30*/  ISETP.GT.AND P1, PT, R3, 0x8, PT ;  /* 0x000000080300780c */ /* 0x000fe20003f24270 */
[----:B------:R-:W-:Y:S03]  /*2a40*/  BSSY B1, `(.L_x_40) ;  /* 0x0000008000017945 */ /* 0x000fe60003800000 */
[----:B------:R-:W-:Y:S01]  /*2a50*/  FMUL R12, R13, R156 ;  /* 0x0000009c0d0c7220 */ /* 0x000fe20000400000 */
[----:B------:R-:W-:-:S03]  /*2a60*/  ISETP.GT.AND P2, PT, R0, RZ, P1 ;  /* 0x000000ff0000720c */ /* 0x000fc60000f44270 */
[----:B------:R-:W-:-:S05]  /*2a70*/  FFMA R12, R27, R155, R12 ;  /* 0x0000009b1b0c7223 */ /* 0x000fca000000000c */
[----:B------:R-:W-:-:S05]  /*2a80*/  F2FP.F16.F32.PACK_AB R12, RZ, R12 ;  /* 0x0000000cff0c723e */ /* 0x000fca00000000ff */
[----:B------:R3:W-:Y:S01]  /*2a90*/  @P0 STG.E.U16 desc[UR36][R10.64+0x2], R12 ;  /* 0x0000020c0a000986 */ /* 0x0007e2000c101524 */
[----:B------:R-:W-:Y:S05]  /*2aa0*/  @!P2 BRA `(.L_x_41) ;  /* 0x000000000004a947 */ /* 0x000fea0003800000 */
[----:B------:R4:W5:Y:S02]  /*2ab0*/  LDG.E.LTC128B.U16 R24, desc[UR36][R6.64+0x10] ;  /* 0x0000102406187981 */ /* 0x000964000c1e1520 */
.L_x_41:
[----:B------:R-:W-:Y:S05]  /*2ac0*/  BSYNC B1 ;  /* 0x0000000000017941 */ /* 0x000fea0003800000 */
.L_x_40:
        /* <DEDUP_REMOVED lines=10> */
.L_x_43:
[----:B------:R-:W-:Y:S05]  /*2b70*/  BSYNC B1 ;  /* 0x0000000000017941 */ /* 0x000fea0003800000 */
.L_x_42:
[----:B0----5:R-:W-:Y:S01]  /*2b80*/  HADD2.F32 R13, -RZ, R24.H0_H0 ;  /* 0x20000018ff0d7230 */ /* 0x021fe20000004100 */
[----:B------:R-:W-:Y:S01]  /*2b90*/  ISETP.GT.AND P1, PT, R0, 0x8, P1 ;  /* 0x000000080000780c */ /* 0x000fe20000f24270 */
[----:B------:R-:W-:Y:S03]  /*2ba0*/  BSSY B1, `(.L_x_44) ;  /* 0x0000007000017945 */ /* 0x000fe60003800000 */
[----:B---3--:R-:W-:-:S04]  /*2bb0*/  FMUL R12, R13, R156 ;  /* 0x0000009c0d0c7220 */ /* 0x008fc80000400000 */
[----:B------:R-:W-:-:S05]  /*2bc0*/  FFMA R12, R29, R155, R12 ;  /* 0x0000009b1d0c7223 */ /* 0x000fca000000000c */
[----:B------:R-:W-:-:S05]  /*2bd0*/  F2FP.F16.F32.PACK_AB R12, RZ, R12 ;  /* 0x0000000cff0c723e */ /* 0x000fca00000000ff */
[----:B------:R0:W-:Y:S01]  /*2be0*/  @P3 STG.E.U16 desc[UR36][R4.64+0x12], R12 ;  /* 0x0000120c04003986 */ /* 0x0001e2000c101524 */
[----:B------:R-:W-:Y:S05]  /*2bf0*/  @!P1 BRA `(.L_x_45) ;  /* 0x0000000000049947 */ /* 0x000fea0003800000 */
[----:B------:R3:W5:Y:S02]  /*2c00*/  LDG.E.LTC128B.U16 R24, desc[UR36][R8.64+0x10] ;  /* 0x0000102408187981 */ /* 0x000764000c1e1520 */
.L_x_45:
[----:B------:R-:W-:Y:S05]  /*2c10*/  BSYNC B1 ;  /* 0x0000000000017941 */ /* 0x000fea0003800000 */
.L_x_44:
[----:B-----5:R-:W-:Y:S01]  /*2c20*/  HADD2.F32 R13, -RZ, R24.H0_H0 ;  /* 0x20000018ff0d7230 */ /* 0x020fe20000004100 */
[----:B------:R-:W-:Y:S01]  /*2c30*/  ISETP.GT.AND P0, PT, R0, 0x8, P0 ;  /* 0x000000080000780c */ /* 0x000fe20000704270 */
[----:B------:R-:W-:Y:S03]  /*2c40*/  BSSY B1, `(.L_x_46) ;  /* 0x0000007000017945 */ /* 0x000fe60003800000 */
[----:B------:R-:W-:-:S04]  /*2c50*/  FMUL R13, R13, R156 ;  /* 0x0000009c0d0d7220 */ /* 0x000fc80000400000 */
[----:B------:R-:W-:-:S05]  /*2c60*/  FFMA R13, R30, R155, R13 ;  /* 0x0000009b1e0d7223 */ /* 0x000fca000000000d */
[----:B------:R-:W-:-:S05]  /*2c70*/  F2FP.F16.F32.PACK_AB R13, RZ, R13 ;  /* 0x0000000dff0d723e */ /* 0x000fca00000000ff */
[----:B------:R0:W-:Y:S01]  /*2c80*/  @P1 STG.E.U16 desc[UR36][R10.64+0x10], R13 ;  /* 0x0000100d0a001986 */ /* 0x0001e2000c101524 */
[----:B------:R-:W-:Y:S05]  /*2c90*/  @!P0 BRA `(.L_x_47) ;  /* 0x0000000000048947 */ /* 0x000fea0003800000 */
[----:B------:R0:W5:Y:S02]  /*2ca0*/  LDG.E.LTC128B.U16 R24, desc[UR36][R8.64+0x12] ;  /* 0x0000122408187981 */ /* 0x000164000c1e1520 */
.L_x_47:
[----:B------:R-:W-:Y:S05]  /*2cb0*/  BSYNC B1 ;  /* 0x0000000000017941 */ /* 0x000fea0003800000 */
.L_x_46:
[----:B0----5:R-:W-:Y:S01]  /*2cc0*/  HADD2.F32 R13, -RZ, R24.H0_H0 ;  /* 0x20000018ff0d7230 */ /* 0x021fe20000004100 */
        /* <DEDUP_REMOVED lines=9> */
.L_x_49:
[----:B------:R-:W-:Y:S05]  /*2d60*/  BSYNC B1 ;  /* 0x0000000000017941 */ /* 0x000fea0003800000 */
.L_x_48:
        /* <DEDUP_REMOVED lines=10> */
.L_x_51:
[----:B------:R-:W-:Y:S05]  /*2e10*/  BSYNC B1 ;  /* 0x0000000000017941 */ /* 0x000fea0003800000 */
.L_x_50:
[----:B0----5:R-:W-:Y:S01]  /*2e20*/  HADD2.F32 R13, -RZ, R24.H0_H0 ;  /* 0x20000018ff0d7230 */ /* 0x021fe20000004100 */
        /* <DEDUP_REMOVED lines=8> */
.L_x_53:
[----:B------:R-:W-:Y:S05]  /*2eb0*/  BSYNC B1 ;  /* 0x0000000000017941 */ /* 0x000fea0003800000 */
.L_x_52:
        /* <DEDUP_REMOVED lines=9> */
.L_x_55:
[----:B------:R-:W-:Y:S05]  /*2f50*/  BSYNC B1 ;  /* 0x0000000000017941 */ /* 0x000fea0003800000 */
.L_x_54:
        /* <DEDUP_REMOVED lines=10> */
.L_x_57:
[----:B------:R-:W-:Y:S05]  /*3000*/  BSYNC B1 ;  /* 0x0000000000017941 */ /* 0x000fea0003800000 */
.L_x_56:
        /* <DEDUP_REMOVED lines=10> */
.L_x_59:
[----:B------:R-:W-:Y:S05]  /*30b0*/  BSYNC B1 ;  /* 0x0000000000017941 */ /* 0x000fea0003800000 */
.L_x_58:
        /* <DEDUP_REMOVED lines=9> */
.L_x_61:
[----:B------:R-:W-:Y:S05]  /*3150*/  BSYNC B1 ;  /* 0x0000000000017941 */ /* 0x000fea0003800000 */
.L_x_60:
        /* <DEDUP_REMOVED lines=9> */
.L_x_63:
[----:B------:R-:W-:Y:S05]  /*31f0*/  BSYNC B1 ;  /* 0x0000000000017941 */ /* 0x000fea0003800000 */
.L_x_62:
        /* <DEDUP_REMOVED lines=10> */
.L_x_65:
[----:B------:R-:W-:Y:S05]  /*32a0*/  BSYNC B1 ;  /* 0x0000000000017941 */ /* 0x000fea0003800000 */
.L_x_64:
        /* <DEDUP_REMOVED lines=10> */
.L_x_67:
[----:B------:R-:W-:Y:S05]  /*3350*/  BSYNC B1 ;  /* 0x0000000000017941 */ /* 0x000fea0003800000 */
.L_x_66:
        /* <DEDUP_REMOVED lines=9> */
.L_x_69:
[----:B------:R-:W-:Y:S05]  /*33f0*/  BSYNC B1 ;  /* 0x0000000000017941 */ /* 0x000fea0003800000 */
.L_x_68:
        /* <DEDUP_REMOVED lines=9> */
.L_x_71:
[----:B------:R-:W-:Y:S05]  /*3490*/  BSYNC B1 ;  /* 0x0000000000017941 */ /* 0x000fea0003800000 */
.L_x_70:
        /* <DEDUP_REMOVED lines=10> */
.L_x_73:
[----:B------:R-:W-:Y:S05]  /*3540*/  BSYNC B1 ;  /* 0x0000000000017941 */ /* 0x000fea0003800000 */
.L_x_72:
        /* <DEDUP_REMOVED lines=10> */
.L_x_75:
[----:B------:R-:W-:Y:S05]  /*35f0*/  BSYNC B1 ;  /* 0x0000000000017941 */ /* 0x000fea0003800000 */
.L_x_74:
        /* <DEDUP_REMOVED lines=9> */
.L_x_77:
[----:B------:R-:W-:Y:S05]  /*3690*/  BSYNC B1 ;  /* 0x0000000000017941 */ /* 0x000fea0003800000 */
.L_x_76:
        /* <DEDUP_REMOVED lines=9> */
.L_x_79:
[----:B------:R-:W-:Y:S05]  /*3730*/  BSYNC B1 ;  /* 0x0000000000017941 */ /* 0x000fea0003800000 */
.L_x_78:
        /* <DEDUP_REMOVED lines=10> */
.L_x_81:
[----:B------:R-:W-:Y:S05]  /*37e0*/  BSYNC B1 ;  /* 0x0000000000017941 */ /* 0x000fea0003800000 */
.L_x_80:
        /* <DEDUP_REMOVED lines=10> */
.L_x_83:
[----:B------:R-:W-:Y:S05]  /*3890*/  BSYNC B1 ;  /* 0x0000000000017941 */ /* 0x000fea0003800000 */
.L_x_82:
        /* <DEDUP_REMOVED lines=9> */
.L_x_85:
[----:B------:R-:W-:Y:S05]  /*3930*/  BSYNC B1 ;  /* 0x0000000000017941 */ /* 0x000fea0003800000 */
.L_x_84:
        /* <DEDUP_REMOVED lines=9> */
.L_x_87:
[----:B------:R-:W-:Y:S05]  /*39d0*/  BSYNC B1 ;  /* 0x0000000000017941 */ /* 0x000fea0003800000 */
.L_x_86:
        /* <DEDUP_REMOVED lines=10> */
.L_x_89:
[----:B------:R-:W-:Y:S05]  /*3a80*/  BSYNC B1 ;  /* 0x0000000000017941 */ /* 0x000fea0003800000 */
.L_x_88:
        /* <DEDUP_REMOVED lines=10> */
.L_x_91:
[----:B------:R-:W-:Y:S05]  /*3b30*/  BSYNC B1 ;  /* 0x0000000000017941 */ /* 0x000fea0003800000 */
.L_x_90:
        /* <DEDUP_REMOVED lines=9> */
.L_x_93:
[----:B------:R-:W-:Y:S05]  /*3bd0*/  BSYNC B1 ;  /* 0x0000000000017941 */ /* 0x000fea0003800000 */
.L_x_92:
        /* <DEDUP_REMOVED lines=9> */
.L_x_95:
[----:B------:R-:W-:Y:S05]  /*3c70*/  BSYNC B1 ;  /* 0x0000000000017941 */ /* 0x000fea0003800000 */
.L_x_94:
        /* <DEDUP_REMOVED lines=10> */
.L_x_97:
[----:B------:R-:W-:Y:S05]  /*3d20*/  BSYNC B1 ;  /* 0x0000000000017941 */ /* 0x000fea0003800000 */
.L_x_96:
        /* <DEDUP_REMOVED lines=10> */
.L_x_99:
[----:B------:R-:W-:Y:S05]  /*3dd0*/  BSYNC B1 ;  /* 0x0000000000017941 */ /* 0x000fea0003800000 */
.L_x_98:
        /* <DEDUP_REMOVED lines=9> */
.L_x_101:
[----:B------:R-:W-:Y:S05]  /*3e70*/  BSYNC B1 ;  /* 0x0000000000017941 */ /* 0x000fea0003800000 */
.L_x_100:
        /* <DEDUP_REMOVED lines=9> */
.L_x_103:
[----:B------:R-:W-:Y:S05]  /*3f10*/  BSYNC B1 ;  /* 0x0000000000017941 */ /* 0x000fea0003800000 */
.L_x_102:
        /* <DEDUP_REMOVED lines=10> */
.L_x_105:
[----:B------:R-:W-:Y:S05]  /*3fc0*/  BSYNC B1 ;  /* 0x0000000000017941 */ /* 0x000fea0003800000 */
.L_x_104:
        /* <DEDUP_REMOVED lines=10> */
.L_x_107:
[----:B------:R-:W-:Y:S05]  /*4070*/  BSYNC B1 ;  /* 0x0000000000017941 */ /* 0x000fea0003800000 */
.L_x_106:
        /* <DEDUP_REMOVED lines=9> */
.L_x_109:
[----:B------:R-:W-:Y:S05]  /*4110*/  BSYNC B1 ;  /* 0x0000000000017941 */ /* 0x000fea0003800000 */
.L_x_108:
        /* <DEDUP_REMOVED lines=9> */
.L_x_111:
[----:B------:R-:W-:Y:S05]  /*41b0*/  BSYNC B1 ;  /* 0x0000000000017941 */ /* 0x000fea0003800000 */
.L_x_110:
        /* <DEDUP_REMOVED lines=10> */
.L_x_113:
[----:B------:R-:W-:Y:S05]  /*4260*/  BSYNC B1 ;  /* 0x0000000000017941 */ /* 0x000fea0003800000 */
.L_x_112:
        /* <DEDUP_REMOVED lines=10> */
.L_x_115:
[----:B------:R-:W-:Y:S05]  /*4310*/  BSYNC B1 ;  /* 0x0000000000017941 */ /* 0x000fea0003800000 */
.L_x_114:
        /* <DEDUP_REMOVED lines=9> */
.L_x_117:
[----:B------:R-:W-:Y:S05]  /*43b0*/  BSYNC B1 ;  /* 0x0000000000017941 */ /* 0x000fea0003800000 */
.L_x_116:
        /* <DEDUP_REMOVED lines=9> */
.L_x_119:
[----:B------:R-:W-:Y:S05]  /*4450*/  BSYNC B1 ;  /* 0x0000000000017941 */ /* 0x000fea0003800000 */
.L_x_118:
        /* <DEDUP_REMOVED lines=10> */
.L_x_121:
[----:B------:R-:W-:Y:S05]  /*4500*/  BSYNC B1 ;  /* 0x0000000000017941 */ /* 0x000fea0003800000 */
.L_x_120:
        /* <DEDUP_REMOVED lines=10> */
.L_x_123:
[----:B------:R-:W-:Y:S05]  /*45b0*/  BSYNC B1 ;  /* 0x0000000000017941 */ /* 0x000fea0003800000 */
.L_x_122:
        /* <DEDUP_REMOVED lines=9> */
.L_x_125:
[----:B------:R-:W-:Y:S05]  /*4650*/  BSYNC B1 ;  /* 0x0000000000017941 */ /* 0x000fea0003800000 */
.L_x_124:
        /* <DEDUP_REMOVED lines=9> */
.L_x_127:
[----:B------:R-:W-:Y:S05]  /*46f0*/  BSYNC B1 ;  /* 0x0000000000017941 */ /* 0x000fea0003800000 */
.L_x_126:
        /* <DEDUP_REMOVED lines=10> */
.L_x_129:
[----:B------:R-:W-:Y:S05]  /*47a0*/  BSYNC B1 ;  /* 0x0000000000017941 */ /* 0x000fea0003800000 */
.L_x_128:
        /* <DEDUP_REMOVED lines=10> */
.L_x_131:
[----:B------:R-:W-:Y:S05]  /*4850*/  BSYNC B1 ;  /* 0x0000000000017941 */ /* 0x000fea0003800000 */
.L_x_130:
        /* <DEDUP_REMOVED lines=9> */
.L_x_133:
[----:B------:R-:W-:Y:S05]  /*48f0*/  BSYNC B1 ;  /* 0x0000000000017941 */ /* 0x000fea0003800000 */
.L_x_132:
        /* <DEDUP_REMOVED lines=9> */
.L_x_135:
[----:B------:R-:W-:Y:S05]  /*4990*/  BSYNC B1 ;  /* 0x0000000000017941 */ /* 0x000fea0003800000 */
.L_x_134:
        /* <DEDUP_REMOVED lines=10> */
.L_x_137:
[----:B------:R-:W-:Y:S05]  /*4a40*/  BSYNC B1 ;  /* 0x0000000000017941 */ /* 0x000fea0003800000 */
.L_x_136:
        /* <DEDUP_REMOVED lines=10> */
.L_x_139:
[----:B------:R-:W-:Y:S05]  /*4af0*/  BSYNC B1 ;  /* 0x0000000000017941 */ /* 0x000fea0003800000 */
.L_x_138:
        /* <DEDUP_REMOVED lines=9> */
.L_x_141:
[----:B------:R-:W-:Y:S05]  /*4b90*/  BSYNC B1 ;  /* 0x0000000000017941 */ /* 0x000fea0003800000 */
.L_x_140:
        /* <DEDUP_REMOVED lines=9> */
.L_x_143:
[----:B------:R-:W-:Y:S05]  /*4c30*/  BSYNC B1 ;  /* 0x0000000000017941 */ /* 0x000fea0003800000 */
.L_x_142:
        /* <DEDUP_REMOVED lines=10> */
.L_x_145:
[----:B------:R-:W-:Y:S05]  /*4ce0*/  BSYNC B1 ;  /* 0x0000000000017941 */ /* 0x000fea0003800000 */
.L_x_144:
        /* <DEDUP_REMOVED lines=10> */
.L_x_147:
[----:B------:R-:W-:Y:S05]  /*4d90*/  BSYNC B1 ;  /* 0x0000000000017941 */ /* 0x000fea0003800000 */
.L_x_146:
        /* <DEDUP_REMOVED lines=9> */
.L_x_149:
[----:B------:R-:W-:Y:S05]  /*4e30*/  BSYNC B1 ;  /* 0x0000000000017941 */ /* 0x000fea0003800000 */
.L_x_148:
        /* <DEDUP_REMOVED lines=9> */
.L_x_151:
[----:B------:R-:W-:Y:S05]  /*4ed0*/  BSYNC B1 ;  /* 0x0000000000017941 */ /* 0x000fea0003800000 */
.L_x_150:
        /* <DEDUP_REMOVED lines=10> */
.L_x_153:
[----:B------:R-:W-:Y:S05]  /*4f80*/  BSYNC B1 ;  /* 0x0000000000017941 */ /* 0x000fea0003800000 */
.L_x_152:
        /* <DEDUP_REMOVED lines=10> */
.L_x_155:
[----:B------:R-:W-:Y:S05]  /*5030*/  BSYNC B1 ;  /* 0x0000000000017941 */ /* 0x000fea0003800000 */
.L_x_154:
        /* <DEDUP_REMOVED lines=9> */
.L_x_157:
[----:B------:R-:W-:Y:S05]  /*50d0*/  BSYNC B1 ;  /* 0x0000000000017941 */ /* 0x000fea0003800000 */
.L_x_156:
        /* <DEDUP_REMOVED lines=9> */
.L_x_159:
[----:B------:R-:W-:Y:S05]  /*5170*/  BSYNC B1 ;  /* 0x0000000000017941 */ /* 0x000fea0003800000 */
.L_x_158:
        /* <DEDUP_REMOVED lines=10> */
.L_x_161:
[----:B------:R-:W-:Y:S05]  /*5220*/  BSYNC B1 ;  /* 0x0000000000017941 */ /* 0x000fea0003800000 */
.L_x_160:
        /* <DEDUP_REMOVED lines=10> */
.L_x_163:
[----:B------:R-:W-:Y:S05]  /*52d0*/  BSYNC B1 ;  /* 0x0000000000017941 */ /* 0x000fea0003800000 */
.L_x_162:
        /* <DEDUP_REMOVED lines=9> */
.L_x_165:
[----:B------:R-:W-:Y:S05]  /*5370*/  BSYNC B1 ;  /* 0x0000000000017941 */ /* 0x000fea0003800000 */
.L_x_164:
        /* <DEDUP_REMOVED lines=9> */
.L_x_167:
[----:B------:R-:W-:Y:S05]  /*5410*/  BSYNC B1 ;  /* 0x0000000000017941 */ /* 0x000fea0003800000 */
.L_x_166:
        /* <DEDUP_REMOVED lines=10> */
.L_x_169:
[----:B------:R-:W-:Y:S05]  /*54c0*/  BSYNC B1 ;  /* 0x0000000000017941 */ /* 0x000fea0003800000 */
.L_x_168:
        /* <DEDUP_REMOVED lines=10> */
.L_x_171:
[----:B------:R-:W-:Y:S05]  /*5570*/  BSYNC B1 ;  /* 0x0000000000017941 */ /* 0x000fea0003800000 */
.L_x_170:
        /* <DEDUP_REMOVED lines=9> */
.L_x_173:
[----:B------:R-:W-:Y:S05]  /*5610*/  BSYNC B1 ;  /* 0x0000000000017941 */ /* 0x000fea0003800000 */
.L_x_172:
        /* <DEDUP_REMOVED lines=9> */
.L_x_175:
[----:B------:R-:W-:Y:S05]  /*56b0*/  BSYNC B1 ;  /* 0x0000000000017941 */ /* 0x000fea0003800000 */
.L_x_174:
        /* <DEDUP_REMOVED lines=10> */
.L_x_177:
[----:B------:R-:W-:Y:S05]  /*5760*/  BSYNC B1 ;  /* 0x0000000000017941 */ /* 0x000fea0003800000 */
.L_x_176:
        /* <DEDUP_REMOVED lines=10> */
.L_x_179:
[----:B------:R-:W-:Y:S05]  /*5810*/  BSYNC B1 ;  /* 0x0000000000017941 */ /* 0x000fea0003800000 */
.L_x_178:
        /* <DEDUP_REMOVED lines=9> */
.L_x_181:
[----:B------:R-:W-:Y:S05]  /*58b0*/  BSYNC B1 ;  /* 0x0000000000017941 */ /* 0x000fea0003800000 */
.L_x_180:
        /* <DEDUP_REMOVED lines=9> */
.L_x_183:
[----:B------:R-:W-:Y:S05]  /*5950*/  BSYNC B1 ;  /* 0x0000000000017941 */ /* 0x000fea0003800000 */
.L_x_182:
        /* <DEDUP_REMOVED lines=10> */
.L_x_185:
[----:B------:R-:W-:Y:S05]  /*5a00*/  BSYNC B1 ;  /* 0x0000000000017941 */ /* 0x000fea0003800000 */
.L_x_184:
        /* <DEDUP_REMOVED lines=10> */
.L_x_187:
[----:B------:R-:W-:Y:S05]  /*5ab0*/  BSYNC B1 ;  /* 0x0000000000017941 */ /* 0x000fea0003800000 */
.L_x_186:
        /* <DEDUP_REMOVED lines=9> */
.L_x_189:
[----:B------:R-:W-:Y:S05]  /*5b50*/  BSYNC B1 ;  /* 0x0000000000017941 */ /* 0x000fea0003800000 */
.L_x_188:
        /* <DEDUP_REMOVED lines=9> */
.L_x_191:
[----:B------:R-:W-:Y:S05]  /*5bf0*/  BSYNC B1 ;  /* 0x0000000000017941 */ /* 0x000fea0003800000 */
.L_x_190:
        /* <DEDUP_REMOVED lines=10> */
.L_x_193:
[----:B------:R-:W-:Y:S05]  /*5ca0*/  BSYNC B1 ;  /* 0x0000000000017941 */ /* 0x000fea0003800000 */
.L_x_192:
        /* <DEDUP_REMOVED lines=10> */
.L_x_195:
[----:B------:R-:W-:Y:S05]  /*5d50*/  BSYNC B1 ;  /* 0x0000000000017941 */ /* 0x000fea0003800000 */
.L_x_194:
        /* <DEDUP_REMOVED lines=9> */
.L_x_197:
[----:B------:R-:W-:Y:S05]  /*5df0*/  BSYNC B1 ;  /* 0x0000000000017941 */ /* 0x000fea0003800000 */
.L_x_196:
        /* <DEDUP_REMOVED lines=9> */
.L_x_199:
[----:B------:R-:W-:Y:S05]  /*5e90*/  BSYNC B1 ;  /* 0x0000000000017941 */ /* 0x000fea0003800000 */
.L_x_198:
        /* <DEDUP_REMOVED lines=10> */
.L_x_201:
[----:B------:R-:W-:Y:S05]  /*5f40*/  BSYNC B1 ;  /* 0x0000000000017941 */ /* 0x000fea0003800000 */
.L_x_200:
        /* <DEDUP_REMOVED lines=10> */
.L_x_203:
[----:B------:R-:W-:Y:S05]  /*5ff0*/  BSYNC B1 ;  /* 0x0000000000017941 */ /* 0x000fea0003800000 */
.L_x_202:
        /* <DEDUP_REMOVED lines=9> */
.L_x_205:
[----:B------:R-:W-:Y:S05]  /*6090*/  BSYNC B1 ;  /* 0x0000000000017941 */ /* 0x000fea0003800000 */
.L_x_204:
        /* <DEDUP_REMOVED lines=9> */
.L_x_207:
[----:B------:R-:W-:Y:S05]  /*6130*/  BSYNC B1 ;  /* 0x0000000000017941 */ /* 0x000fea0003800000 */
.L_x_206:
        /* <DEDUP_REMOVED lines=10> */
.L_x_209:
[----:B------:R-:W-:Y:S05]  /*61e0*/  BSYNC B1 ;  /* 0x0000000000017941 */ /* 0x000fea0003800000 */
.L_x_208:
        /* <DEDUP_REMOVED lines=10> */
.L_x_211:
[----:B------:R-:W-:Y:S05]  /*6290*/  BSYNC B1 ;  /* 0x0000000000017941 */ /* 0x000fea0003800000 */
.L_x_210:
        /* <DEDUP_REMOVED lines=9> */
.L_x_213:
[----:B------:R-:W-:Y:S05]  /*6330*/  BSYNC B1 ;  /* 0x0000000000017941 */ /* 0x000fea0003800000 */
.L_x_212:
        /* <DEDUP_REMOVED lines=9> */
.L_x_215:
[----:B------:R-:W-:Y:S05]  /*63d0*/  BSYNC B1 ;  /* 0x0000000000017941 */ /* 0x000fea0003800000 */
.L_x_214:
        /* <DEDUP_REMOVED lines=10> */
.L_x_217:
[----:B------:R-:W-:Y:S05]  /*6480*/  BSYNC B1 ;  /* 0x0000000000017941 */ /* 0x000fea0003800000 */
.L_x_216:
        /* <DEDUP_REMOVED lines=10> */
.L_x_219:
[----:B------:R-:W-:Y:S05]  /*6530*/  BSYNC B1 ;  /* 0x0000000000017941 */ /* 0x000fea0003800000 */
.L_x_218:
        /* <DEDUP_REMOVED lines=9> */
.L_x_221:
[----:B------:R-:W-:Y:S05]  /*65d0*/  BSYNC B1 ;  /* 0x0000000000017941 */ /* 0x000fea0003800000 */
.L_x_220:
        /* <DEDUP_REMOVED lines=9> */
.L_x_223:
[----:B------:R-:W-:Y:S05]  /*6670*/  BSYNC B1 ;  /* 0x0000000000017941 */ /* 0x000fea0003800000 */
.L_x_222:
        /* <DEDUP_REMOVED lines=10> */
.L_x_225:
[----:B------:R-:W-:Y:S05]  /*6720*/  BSYNC B1 ;  /* 0x0000000000017941 */ /* 0x000fea0003800000 */
.L_x_224:
        /* <DEDUP_REMOVED lines=10> */
.L_x_227:
[----:B------:R-:W-:Y:S05]  /*67d0*/  BSYNC B1 ;  /* 0x0000000000017941 */ /* 0x000fea0003800000 */
.L_x_226:
        /* <DEDUP_REMOVED lines=9> */
.L_x_229:
[----:B------:R-:W-:Y:S05]  /*6870*/  BSYNC B1 ;  /* 0x0000000000017941 */ /* 0x000fea0003800000 */
.L_x_228:
        /* <DEDUP_REMOVED lines=9> */
.L_x_231:
[----:B------:R-:W-:Y:S05]  /*6910*/  BSYNC B1 ;  /* 0x0000000000017941 */ /* 0x000fea0003800000 */
.L_x_230:
        /* <DEDUP_REMOVED lines=10> */
.L_x_233:
[----:B------:R-:W-:Y:S05]  /*69c0*/  BSYNC B1 ;  /* 0x0000000000017941 */ /* 0x000fea0003800000 */
.L_x_232:
        /* <DEDUP_REMOVED lines=10> */
.L_x_235:
[----:B------:R-:W-:Y:S05]  /*6a70*/  BSYNC B1 ;  /* 0x0000000000017941 */ /* 0x000fea0003800000 */
.L_x_234:
        /* <DEDUP_REMOVED lines=9> */
.L_x_237:
[----:B------:R-:W-:Y:S05]  /*6b10*/  BSYNC B1 ;  /* 0x0000000000017941 */ /* 0x000fea0003800000 */
.L_x_236:
        /* <DEDUP_REMOVED lines=9> */
.L_x_239:
[----:B------:R-:W-:Y:S05]  /*6bb0*/  BSYNC B1 ;  /* 0x0000000000017941 */ /* 0x000fea0003800000 */
.L_x_238:
        /* <DEDUP_REMOVED lines=10> */
.L_x_241:
[----:B------:R-:W-:Y:S05]  /*6c60*/  BSYNC B1 ;  /* 0x0000000000017941 */ /* 0x000fea0003800000 */
.L_x_240:
        /* <DEDUP_REMOVED lines=10> */
.L_x_243:
[----:B------:R-:W-:Y:S05]  /*6d10*/  BSYNC B1 ;  /* 0x0000000000017941 */ /* 0x000fea0003800000 */
.L_x_242:
        /* <DEDUP_REMOVED lines=9> */
.L_x_245:
[----:B------:R-:W-:Y:S05]  /*6db0*/  BSYNC B1 ;  /* 0x0000000000017941 */ /* 0x000fea0003800000 */
.L_x_244:
        /* <DEDUP_REMOVED lines=9> */
.L_x_247:
[----:B------:R-:W-:Y:S05]  /*6e50*/  BSYNC B1 ;  /* 0x0000000000017941 */ /* 0x000fea0003800000 */
.L_x_246:
        /* <DEDUP_REMOVED lines=10> */
.L_x_249:
[----:B------:R-:W-:Y:S05]  /*6f00*/  BSYNC B1 ;  /* 0x0000000000017941 */ /* 0x000fea0003800000 */
.L_x_248:
        /* <DEDUP_REMOVED lines=10> */
.L_x_251:
[----:B------:R-:W-:Y:S05]  /*6fb0*/  BSYNC B1 ;  /* 0x0000000000017941 */ /* 0x000fea0003800000 */
.L_x_250:
        /* <DEDUP_REMOVED lines=9> */
.L_x_253:
[----:B------:R-:W-:Y:S05]  /*7050*/  BSYNC B1 ;  /* 0x0000000000017941 */ /* 0x000fea0003800000 */
.L_x_252:
        /* <DEDUP_REMOVED lines=9> */
.L_x_255:
[----:B------:R-:W-:Y:S05]  /*70f0*/  BSYNC B1 ;  /* 0x0000000000017941 */ /* 0x000fea0003800000 */
.L_x_254:
        /* <DEDUP_REMOVED lines=10> */
.L_x_257:
[----:B------:R-:W-:Y:S05]  /*71a0*/  BSYNC B1 ;  /* 0x0000000000017941 */ /* 0x000fea0003800000 */
.L_x_256:
        /* <DEDUP_REMOVED lines=10> */
.L_x_259:
[----:B------:R-:W-:Y:S05]  /*7250*/  BSYNC B1 ;  /* 0x0000000000017941 */ /* 0x000fea0003800000 */
.L_x_258:
        /* <DEDUP_REMOVED lines=9> */
.L_x_261:
[----:B------:R-:W-:Y:S05]  /*72f0*/  BSYNC B1 ;  /* 0x0000000000017941 */ /* 0x000fea0003800000 */
.L_x_260:
        /* <DEDUP_REMOVED lines=9> */
.L_x_263:
[----:B------:R-:W-:Y:S05]  /*7390*/  BSYNC B1 ;  /* 0x0000000000017941 */ /* 0x000fea0003800000 */
.L_x_262:
        /* <DEDUP_REMOVED lines=10> */
.L_x_265:
[----:B------:R-:W-:Y:S05]  /*7440*/  BSYNC B1 ;  /* 0x0000000000017941 */ /* 0x000fea0003800000 */
.L_x_264:
        /* <DEDUP_REMOVED lines=10> */
.L_x_267:
[----:B------:R-:W-:Y:S05]  /*74f0*/  BSYNC B1 ;  /* 0x0000000000017941 */ /* 0x000fea0003800000 */
.L_x_266:
        /* <DEDUP_REMOVED lines=9> */
.L_x_269:
[----:B------:R-:W-:Y:S05]  /*7590*/  BSYNC B1 ;  /* 0x0000000000017941 */ /* 0x000fea0003800000 */
.L_x_268:
        /* <DEDUP_REMOVED lines=9> */
.L_x_271:
[----:B------:R-:W-:Y:S05]  /*7630*/  BSYNC B1 ;  /* 0x0000000000017941 */ /* 0x000fea0003800000 */
.L_x_270:
        /* <DEDUP_REMOVED lines=10> */
.L_x_273:
[----:B------:R-:W-:Y:S05]  /*76e0*/  BSYNC B1 ;  /* 0x0000000000017941 */ /* 0x000fea0003800000 */
.L_x_272:
        /* <DEDUP_REMOVED lines=10> */
.L_x_275:
[----:B------:R-:W-:Y:S05]  /*7790*/  BSYNC B1 ;  /* 0x0000000000017941 */ /* 0x000fea0003800000 */
.L_x_274:
        /* <DEDUP_REMOVED lines=9> */
.L_x_277:
[----:B------:R-:W-:Y:S05]  /*7830*/  BSYNC B1 ;  /* 0x0000000000017941 */ /* 0x000fea0003800000 */
.L_x_276:
        /* <DEDUP_REMOVED lines=9> */
.L_x_279:
[----:B------:R-:W-:Y:S05]  /*78d0*/  BSYNC B1 ;  /* 0x0000000000017941 */ /* 0x000fea0003800000 */
.L_x_278:
        /* <DEDUP_REMOVED lines=10> */
.L_x_281:
[----:B------:R-:W-:Y:S05]  /*7980*/  BSYNC B1 ;  /* 0x0000000000017941 */ /* 0x000fea0003800000 */
.L_x_280:
        /* <DEDUP_REMOVED lines=10> */
.L_x_283:
[----:B------:R-:W-:Y:S05]  /*7a30*/  BSYNC B1 ;  /* 0x0000000000017941 */ /* 0x000fea0003800000 */
.L_x_282:
[----:B-----5:R-:W-:Y:S01]  /*7a40*/  HADD2.F32 R3, -RZ, R24.H0_H0 ;  /* 0x20000018ff037230 */ /* 0x020fe20000004100 */
[----:B------:R-:W-:Y:S01]  /*7a50*/  ISETP.GT.AND P1, PT, R0, 0x8, P1 ;  /* 0x000000080000780c */ /* 0x000fe20000f24270 */
[----:B------:R-:W-:Y:S03]  /*7a60*/  BSSY B1, `(.L_x_284) ;  /* 0x0000007000017945 */ /* 0x000fe60003800000 */
[----:B01--4-:R-:W-:-:S04]  /*7a70*/  FMUL R6, R3, R156 ;  /* 0x0000009c03067220 */ /* 0x013fc80000400000 */
[----:B------:R-:W-:-:S05]  /*7a80*/  FFMA R6, R149, R155, R6 ;  /* 0x0000009b95067223 */ /* 0x000fca0000000006 */
[----:B------:R-:W-:-:S05]  /*7a90*/  F2FP.F16.F32.PACK_AB R6, RZ, R6 ;  /* 0x00000006ff06723e */ /* 0x000fca00000000ff */
[----:B------:R0:W-:Y:S01]  /*7aa0*/  @P3 STG.E.U16 desc[UR36][R4.64+0x1f2], R6 ;  /* 0x0001f20604003986 */ /* 0x0001e2000c101524 */
[----:B------:R-:W-:Y:S05]  /*7ab0*/  @!P1 BRA `(.L_x_285) ;  /* 0x0000000000049947 */ /* 0x000fea0003800000 */
[----:B------:R1:W5:Y:S02]  /*7ac0*/  LDG.E.LTC128B.U16 R24, desc[UR36][R8.64+0x1f0] ;  /* 0x0001f02408187981 */ /* 0x000364000c1e1520 */
.L_x_285:
[----:B------:R-:W-:Y:S05]  /*7ad0*/  BSYNC B1 ;  /* 0x0000000000017941 */ /* 0x000fea0003800000 */
.L_x_284:
[----:B-----5:R-:W-:Y:S01]  /*7ae0*/  HADD2.F32 R3, -RZ, R24.H0_H0 ;  /* 0x20000018ff037230 */ /* 0x020fe20000004100 */
[----:B------:R-:W-:Y:S01]  /*7af0*/  ISETP.GT.AND P0, PT, R0, 0x8, P0 ;  /* 0x000000080000780c */ /* 0x000fe20000704270 */
[----:B0-----:R-:W-:Y:S01]  /*7b00*/  @P1 IMAD.MOV.U32 R4, RZ, RZ, R10 ;  /* 0x000000ffff041224 */ /* 0x001fe200078e000a */
[----:B------:R-:W-:Y:S01]  /*7b10*/  BSSY B1, `(.L_x_286) ;  /* 0x0000008000017945 */ /* 0x000fe20003800000 */
[----:B------:R-:W-:Y:S02]  /*7b20*/  @P1 IMAD.MOV.U32 R5, RZ, RZ, R11 ;  /* 0x000000ffff051224 */ /* 0x000fe400078e000b */
[----:B------:R-:W-:-:S04]  /*7b30*/  FMUL R3, R3, R156 ;  /* 0x0000009c03037220 */ /* 0x000fc80000400000 */
[----:B------:R-:W-:-:S05]  /*7b40*/  FFMA R3, R150, R155, R3 ;  /* 0x0000009b96037223 */ /* 0x000fca0000000003 */
[----:B------:R-:W-:-:S05]  /*7b50*/  F2FP.F16.F32.PACK_AB R3, RZ, R3 ;  /* 0x00000003ff03723e */ /* 0x000fca00000000ff */
[----:B------:R0:W-:Y:S01]  /*7b60*/  @P1 STG.E.U16 desc[UR36][R4.64+0x1f0], R3 ;  /* 0x0001f00304001986 */ /* 0x0001e2000c101524 */
[----:B------:R-:W-:Y:S05]  /*7b70*/  @!P0 BRA `(.L_x_287) ;  /* 0x0000000000048947 */ /* 0x000fea0003800000 */
[----:B------:R4:W5:Y:S02]  /*7b80*/  LDG.E.LTC128B.U16 R24, desc[UR36][R8.64+0x1f2] ;  /* 0x0001f22408187981 */ /* 0x000964000c1e1520 */
.L_x_287:
[----:B------:R-:W-:Y:S05]  /*7b90*/  BSYNC B1 ;  /* 0x0000000000017941 */ /* 0x000fea0003800000 */
.L_x_286:
[----:B------:R-:W-:Y:S05]  /*7ba0*/  @!P0 BRA `(.L_x_288) ;  /* 0x0000002400308947 */ /* 0x000fea0003800000 */
[----:B0----5:R-:W-:-:S05]  /*7bb0*/  HADD2.F32 R3, -RZ, R24.H0_H0 ;  /* 0x20000018ff037230 */ /* 0x021fca0000004100 */
[----:B------:R-:W-:-:S04]  /*7bc0*/  FMUL R0, R3, R156 ;  /* 0x0000009c03007220 */ /* 0x000fc80000400000 */
[----:B------:R-:W-:-:S05]  /*7bd0*/  FFMA R0, R151, R155, R0 ;  /* 0x0000009b97007223 */ /* 0x000fca0000000000 */
[----:B------:R-:W-:-:S05]  /*7be0*/  F2FP.F16.F32.PACK_AB R0, RZ, R0 ;  /* 0x00000000ff00723e */ /* 0x000fca00000000ff */
[----:B------:R0:W-:Y:S01]  /*7bf0*/  STG.E.U16 desc[UR36][R10.64+0x1f2], R0 ;  /* 0x0001f2000a007986 */ /* 0x0001e2000c101524 */
[----:B------:R-:W-:Y:S05]  /*7c00*/  BRA `(.L_x_288) ;  /* 0x0000002400187947 */ /* 0x000fea0003800000 */
.L_x_35:
[----:B------:R-:W-:Y:S01]  /*7c10*/  ISETP.GT.AND P0, PT, R3, 0x1, PT ;  /* 0x000000010300780c */ /* 0x000fe20003f04270 */
[----:B------:R-:W-:Y:S01]  /*7c20*/  ULDC.64 UR4, c[0x0][0x5c0] ;  /* 0x0001700000047ab9 */ /* 0x000fe20000000a00 */
[-C--:B------:R-:W-:Y:S01]  /*7c30*/  FMUL R24, R24, R155.reuse ;  /* 0x0000009b18187220 */ /* 0x080fe20000400000 */
[-C--:B------:R-:W-:Y:S01]  /*7c40*/  FMUL R25, R25, R155.reuse ;  /* 0x0000009b19197220 */ /* 0x080fe20000400000 */
[----:B------:R-:W-:Y:S01]  /*7c50*/  ISETP.GT.AND P3, PT, R0, RZ, P0 ;  /* 0x000000ff0000720c */ /* 0x000fe20000764270 */
[-C--:B------:R-:W-:Y:S01]  /*7c60*/  FMUL R26, R26, R155.reuse ;  /* 0x0000009b1a1a7220 */ /* 0x080fe20000400000 */
[----:B------:R-:W-:Y:S01]  /*7c70*/  LEA R4, P4, R160, UR4, 0x1 ;  /* 0x00000004a0047c11 */ /* 0x000fe2000f8808ff */
[-C--:B------:R-:W-:Y:S01]  /*7c80*/  FMUL R27, R27, R155.reuse ;  /* 0x0000009b1b1b7220 */ /* 0x080fe20000400000 */
[----:B------:R-:W-:Y:S01]  /*7c90*/  F2FP.F16.F32.PACK_AB R24, RZ, R24 ;  /* 0x00000018ff18723e */ /* 0x000fe200000000ff */
[-C--:B------:R-:W-:Y:S01]  /*7ca0*/  FMUL R28, R28, R155.reuse ;  /* 0x0000009b1c1c7220 */ /* 0x080fe20000400000 */
[----:B------:R-:W-:Y:S01]  /*7cb0*/  LEA.HI.X R5, R160, UR5, R153, 0x1, P4 ;  /* 0x00000005a0057c11 */ /* 0x000fe2000a0f0c99 */
[----:B------:R-:W-:Y:S01]  /*7cc0*/  FMUL R29, R29, R155 ;  /* 0x0000009b1d1d7220 */ /* 0x000fe20000400000 */
[----:B------:R-:W-:Y:S01]  /*7cd0*/  F2FP.F16.F32.PACK_AB R25, RZ, R25 ;  /* 0x00000019ff19723e */ /* 0x000fe200000000ff */
[-C--:B------:R-:W-:Y:S01]  /*7ce0*/  FMUL R30, R30, R155.reuse ;  /* 0x0000009b1e1e7220 */ /* 0x080fe20000400000 */
[----:B------:R-:W-:Y:S01]  /*7cf0*/  SHF.L.U64.HI R11, R10, 0x4, R11 ;  /* 0x000000040a0b7819 */ /* 0x000fe2000001020b */
[----:B------:R-:W-:Y:S01]  /*7d00*/  @P1 STG.E.U16 desc[UR36][R4.64], R24 ;  /* 0x0000001804001986 */ /* 0x000fe2000c101524 */
[----:B------:R-:W-:Y:S01]  /*7d10*/  ISETP.GT.AND P1, PT, R3, 0x8, PT ;  /* 0x000000080300780c */ /* 0x000fe20003f24270 */
[-C--:B------:R-:W-:Y:S01]  /*7d20*/  FMUL R31, R31, R155.reuse ;  /* 0x0000009b1f1f7220 */ /* 0x080fe20000400000 */
[----:B------:R-:W-:Y:S01]  /*7d30*/  ISETP.GT.AND P4, PT, R0, 0x8, P0 ;  /* 0x000000080000780c */ /* 0x000fe20000784270 */
[----:B------:R-:W-:Y:S01]  /*7d40*/  @P3 STG.E.U16 desc[UR36][R4.64+0x2], R25 ;  /* 0x0000021904003986 */ /* 0x000fe2000c101524 */
[----:B------:R-:W-:Y:S01]  /*7d50*/  LEA R6, P3, R10, R4, 0x4 ;  /* 0x000000040a067211 */ /* 0x000fe200078620ff */
[-C--:B------:R-:W-:Y:S01]  /*7d60*/  FMUL R32, R32, R155.reuse ;  /* 0x0000009b20207220 */ /* 0x080fe20000400000 */
[C---:B------:R-:W-:Y:S01]  /*7d70*/  ISETP.GT.AND P2, PT, R0.reuse, 0x8, P2 ;  /* 0x000000080000780c */ /* 0x040fe20001744270 */
[-C--:B------:R-:W-:Y:S01]  /*7d80*/  FMUL R33, R33, R155.reuse ;  /* 0x0000009b21217220 */ /* 0x080fe20000400000 */
[----:B------:R-:W-:Y:S01]  /*7d90*/  ISETP.GT.AND P0, PT, R3, 0x9, PT ;  /* 0x000000090300780c */ /* 0x000fe20003f04270 */
[----:B------:R-:W-:Y:S01]  /*7da0*/  IMAD.X R7, R11, 0x1, R5, P3 ;  /* 0x000000010b077824 */ /* 0x000fe200018e0605 */
[----:B------:R-:W-:Y:S01]  /*7db0*/  ISETP.GT.AND P5, PT, R0, RZ, P1 ;  /* 0x000000ff0000720c */ /* 0x000fe20000fa4270 */
[-C--:B------:R-:W-:Y:S01]  /*7dc0*/  FMUL R34, R34, R155.reuse ;  /* 0x0000009b22227220 */ /* 0x080fe20000400000 */
[----:B------:R-:W-:Y:S01]  /*7dd0*/  ISETP.GT.AND P3, PT, R0, RZ, P0 ;  /* 0x000000ff0000720c */ /* 0x000fe20000764270 */
[-C--:B------:R-:W-:Y:S01]  /*7de0*/  FMUL R35, R35, R155.reuse ;  /* 0x0000009b23237220 */ /* 0x080fe20000400000 */
[----:B------:R-:W-:Y:S01]  /*7df0*/  F2FP.F16.F32.PACK_AB R26, RZ, R26 ;  /* 0x0000001aff1a723e */ /* 0x000fe200000000ff */
[----:B------:R-:W-:Y:S01]  /*7e00*/  FMUL R36, R36, R155 ;  /* 0x0000009b24247220 */ /* 0x000fe20000400000 */
[----:B------:R-:W-:Y:S01]  /*7e10*/  F2FP.F16.F32.PACK_AB R27, RZ, R27 ;  /* 0x0000001bff1b723e */ /* 0x000fe200000000ff */
[----:B------:R-:W-:Y:S01]  /*7e20*/  FMUL R37, R37, R155 ;  /* 0x0000009b25257220 */ /* 0x000fe20000400000 */
[----:B------:R-:W-:Y:S01]  /*7e30*/  F2FP.F16.F32.PACK_AB R28, RZ, R28 ;  /* 0x0000001cff1c723e */ /* 0x000fe200000000ff */
[----:B------:R-:W-:Y:S01]  /*7e40*/  @P2 STG.E.U16 desc[UR36][R6.64], R26 ;  /* 0x0000001a06002986 */ /* 0x000fe2000c101524 */
[----:B------:R-:W-:Y:S01]  /*7e50*/  F2FP.F16.F32.PACK_AB R29, RZ, R29 ;  /* 0x0000001dff1d723e */ /* 0x000fe200000000ff */
[-C--:B------:R-:W-:Y:S01]  /*7e60*/  FMUL R38, R38, R155.reuse ;  /* 0x0000009b26267220 */ /* 0x080fe20000400000 */
[C---:B------:R-:W-:Y:S01]  /*7e70*/  ISETP.GT.AND P2, PT, R0.reuse, 0x8, P1 ;  /* 0x000000080000780c */ /* 0x040fe20000f44270 */
[----:B------:R-:W-:Y:S01]  /*7e80*/  @P4 STG.E.U16 desc[UR36][R6.64+0x2], R27 ;  /* 0x0000021b06004986 */ /* 0x000fe2000c101524 */
[----:B------:R-:W-:Y:S01]  /*7e90*/  ISETP.GT.AND P1, PT, R3, 0x10, PT ;  /* 0x000000100300780c */ /* 0x000fe20003f24270 */
[-C--:B------:R-:W-:Y:S01]  /*7ea0*/  FMUL R39, R39, R155.reuse ;  /* 0x0000009b27277220 */ /* 0x080fe20000400000 */
[----:B------:R-:W-:Y:S01]  /*7eb0*/  F2FP.F16.F32.PACK_AB R30, RZ, R30 ;  /* 0x0000001eff1e723e */ /* 0x000fe200000000ff */
[----:B------:R-:W-:Y:S01]  /*7ec0*/  @P5 STG.E.U16 desc[UR36][R4.64+0x10], R28 ;  /* 0x0000101c04005986 */ /* 0x000fe2000c101524 */
[----:B------:R-:W-:Y:S01]  /*7ed0*/  ISETP.GT.AND P4, PT, R0, RZ, P1 ;  /* 0x000000ff0000720c */ /* 0x000fe20000f84270 */
[----:B------:R-:W-:Y:S01]  /*7ee0*/  FMUL R40, R40, R155 ;  /* 0x0000009b28287220 */ /* 0x000fe20000400000 */
[----:B------:R-:W-:Y:S01]  /*7ef0*/  F2FP.F16.F32.PACK_AB R31, RZ, R31 ;  /* 0x0000001fff1f723e */ /* 0x000fe200000000ff */
[----:B------:R-:W-:Y:S01]  /*7f00*/  @P3 STG.E.U16 desc[UR36][R4.64+0x12], R29 ;  /* 0x0000121d04003986 */ /* 0x000fe2000c101524 */
[----:B------:R-:W-:Y:S01]  /*7f10*/  ISETP.GT.AND P3, PT, R0, 0x8, P0 ;  /* 0x000000080000780c */ /* 0x000fe20000764270 */
[-C--:B------:R-:W-:Y:S01]  /*7f20*/  FMUL R41, R41, R155.reuse ;  /* 0x0000009b29297220 */ /* 0x080fe20000400000 */
[----:B------:R-:W-:Y:S01]  /*7f30*/  ISETP.GT.AND P0, PT, R3, 0x11, PT ;  /* 0x000000110300780c */ /* 0x000fe20003f04270 */
[----:B------:R-:W-:Y:S01]  /*7f40*/  @P2 STG.E.U16 desc[UR36][R6.64+0x10], R30 ;  /* 0x0000101e06002986 */ /* 0x000fe2000c101524 */
[----:B------:R-:W-:Y:S01]  /*7f50*/  F2FP.F16.F32.PACK_AB R32, RZ, R32 ;  /* 0x00000020ff20723e */ /* 0x000fe200000000ff */
[-C--:B------:R-:W-:Y:S01]  /*7f60*/  FMUL R42, R42, R155.reuse ;  /* 0x0000009b2a2a7220 */ /* 0x080fe20000400000 */
[C---:B------:R-:W-:Y:S01]  /*7f70*/  ISETP.GT.AND P5, PT, R0.reuse, RZ, P0 ;  /* 0x000000ff0000720c */ /* 0x040fe200007a4270 */
[-C--:B------:R-:W-:Y:S01]  /*7f80*/  FMUL R43, R43, R155.reuse ;  /* 0x0000009b2b2b7220 */ /* 0x080fe20000400000 */
[----:B------:R-:W-:Y:S01]  /*7f90*/  ISETP.GT.AND P2, PT, R0, 0x8, P1 ;  /* 0x000000080000780c */ /* 0x000fe20000f44270 */
[-C--:B------:R-:W-:Y:S01]  /*7fa0*/  FMUL R44, R44, R155.reuse ;  /* 0x0000009b2c2c7220 */ /* 0x080fe20000400000 */
[----:B------:R-:W-:Y:S01]  /*7fb0*/  ISETP.GT.AND P1, PT, R3, 0x18, PT ;  /* 0x000000180300780c */ /* 0x000fe20003f24270 */
[----:B------:R-:W-:Y:S01]  /*7fc0*/  FMUL R45, R45, R155 ;  /* 0x0000009b2d2d7220 */ /* 0x000fe20000400000 */
[----:B------:R-:W-:Y:S01]  /*7fd0*/  F2FP.F16.F32.PACK_AB R33, RZ, R33 ;  /* 0x00000021ff21723e */ /* 0x000fe200000000ff */
[----:B------:R-:W-:Y:S01]  /*7fe0*/  @P3 STG.E.U16 desc[UR36][R6.64+0x12], R31 ;  /* 0x0000121f06003986 */ /* 0x000fe2000c101524 */
[----:B------:R-:W-:Y:S01]  /*7ff0*/  ISETP.GT.AND P3, PT, R0, 0x8, P0 ;  /* 0x000000080000780c */ /* 0x000fe20000764270 */
[-C--:B------:R-:W-:Y:S01]  /*8000*/  FMUL R46, R46, R155.reuse ;  /* 0x0000009b2e2e7220 */ /* 0x080fe20000400000 */
[----:B------:R-:W-:Y:S01]  /*8010*/  ISETP.GT.AND P0, PT, R3, 0x19, PT ;  /* 0x000000190300780c */ /* 0x000fe20003f04270 */
[----:B------:R-:W-:Y:S01]  /*8020*/  @P4 STG.E.U16 desc[UR36][R4.64+0x20], R32 ;  /* 0x0000202004004986 */ /* 0x000fe2000c101524 */
[C---:B------:R-:W-:Y:S01]  /*8030*/  ISETP.GT.AND P4, PT, R0.reuse, RZ, P1 ;  /* 0x000000ff0000720c */ /* 0x040fe20000f84270 */
[-C--:B------:R-:W-:Y:S01]  /*8040*/  FMUL R47, R47, R155.reuse ;  /* 0x0000009b2f2f7220 */ /* 0x080fe20000400000 */
[----:B------:R-:W-:Y:S01]  /*8050*/  F2FP.F16.F32.PACK_AB R34, RZ, R34 ;  /* 0x00000022ff22723e */ /* 0x000fe200000000ff */
[----:B------:R-:W-:Y:S01]  /*8060*/  @P5 STG.E.U16 desc[UR36][R4.64+0x22], R33 ;  /* 0x0000222104005986 */ /* 0x000fe2000c101524 */
[----:B------:R-:W-:Y:S01]  /*8070*/  ISETP.GT.AND P5, PT, R0, RZ, P0 ;  /* 0x000000ff0000720c */ /* 0x000fe200007a4270 */
[----:B------:R-:W-:Y:S01]  /*8080*/  FMUL R48, R48, R155 ;  /* 0x0000009b30307220 */ /* 0x000fe20000400000 */
[----:B------:R-:W-:Y:S01]  /*8090*/  F2FP.F16.F32.PACK_AB R35, RZ, R35 ;  /* 0x00000023ff23723e */ /* 0x000fe200000000ff */
[----:B------:R-:W-:Y:S01]  /*80a0*/  @P2 STG.E.U16 desc[UR36][R6.64+0x20], R34 ;  /* 0x0000202206002986 */ /* 0x000fe2000c101524 */
[----:B------:R-:W-:Y:S01]  /*80b0*/  F2FP.F16.F32.PACK_AB R36, RZ, R36 ;  /* 0x00000024ff24723e */ /* 0x000fe200000000ff */
[-C--:B------:R-:W-:Y:S01]  /*80c0*/  FMUL R49, R49, R155.reuse ;  /* 0x0000009b31317220 */ /* 0x080fe20000400000 */
[----:B------:R-:W-:Y:S01]  /*80d0*/  ISETP.GT.AND P2, PT, R0, 0x8, P1 ;  /* 0x000000080000780c */ /* 0x000fe20000f44270 */
[----:B------:R-:W-:Y:S01]  /*80e0*/  @P3 STG.E.U16 desc[UR36][R6.64+0x22], R35 ;  /* 0x0000222306003986 */ /* 0x000fe2000c101524 */
[----:B------:R-:W-:Y:S01]  /*80f0*/  ISETP.GT.AND P1, PT, R3, 0x20, PT ;  /* 0x000000200300780c */ /* 0x000fe20003f24270 */
[----:B------:R-:W-:Y:S01]  /*8100*/  FMUL R50, R50, R155 ;  /* 0x0000009b32327220 */ /* 0x000fe20000400000 */
[----:B------:R-:W-:Y:S01]  /*8110*/  F2FP.F16.F32.PACK_AB R37, RZ, R37 ;  /* 0x00000025ff25723e */ /* 0x000fe200000000ff */
[----:B------:R-:W-:Y:S01]  /*8120*/  @P4 STG.E.U16 desc[UR36][R4.64+0x30], R36 ;  /* 0x0000302404004986 */ /* 0x000fe2000c101524 */
[C---:B------:R-:W-:Y:S01]  /*8130*/  ISETP.GT.AND P3, PT, R0.reuse, 0x8, P0 ;  /* 0x000000080000780c */ /* 0x040fe20000764270 */
[-C--:B------:R-:W-:Y:S01]  /*8140*/  FMUL R51, R51, R155.reuse ;  /* 0x0000009b33337220 */ /* 0x080fe20000400000 */
[----:B------:R-:W-:Y:S01]  /*8150*/  ISETP.GT.AND P0, PT, R3, 0x21, PT ;  /* 0x000000210300780c */ /* 0x000fe20003f04270 */
[----:B------:R-:W-:Y:S01]  /*8160*/  @P5 STG.E.U16 desc[UR36][R4.64+0x32], R37 ;  /* 0x0000322504005986 */ /* 0x000fe2000c101524 */
[----:B------:R-:W-:Y:S01]  /*8170*/  ISETP.GT.AND P4, PT, R0, RZ, P1 ;  /* 0x000000ff0000720c */ /* 0x000fe20000f84270 */
[-C--:B------:R-:W-:Y:S01]  /*8180*/  FMUL R52, R52, R155.reuse ;  /* 0x0000009b34347220 */ /* 0x080fe20000400000 */
[----:B------:R-:W-:Y:S01]  /*8190*/  F2FP.F16.F32.PACK_AB R38, RZ, R38 ;  /* 0x00000026ff26723e */ /* 0x000fe200000000ff */
[-C--:B------:R-:W-:Y:S01]  /*81a0*/  FMUL R53, R53, R155.reuse ;  /* 0x0000009b35357220 */ /* 0x080fe20000400000 */
        /* <DEDUP_REMOVED lines=325> */
[----:B------:R-:W-:Y:S01]  /*9600*/  FMUL R151, R151, R155 ;  /* 0x0000009b97977220 */ /* 0x000fe20000400000 */
[----:B------:R-:W-:Y:S01]  /*9610*/  ISETP.GT.AND P2, PT, R0, 0x8, P1 ;  /* 0x000000080000780c */ /* 0x000fe20000f44270 */
[----:B------:R-:W-:Y:S01]  /*9620*/  @P3 STG.E.U16 desc[UR36][R6.64+0x132], R103 ;  /* 0x0001326706003986 */ /* 0x000fe2000c101524 */
[----:B------:R-:W-:-:S02]  /*9630*/  ISETP.GT.AND P1, PT, R3, 0xa8, PT ;  /* 0x000000a80300780c */ /* 0x000fc40003f24270 */
[----:B------:R-:W-:Y:S01]  /*9640*/  F2FP.F16.F32.PACK_AB R105, RZ, R105 ;  /* 0x00000069ff69723e */ /* 0x000fe200000000ff */
[----:B------:R-:W-:Y:S01]  /*9650*/  @P4 STG.E.U16 desc[UR36][R4.64+0x140], R104 ;  /* 0x0001406804004986 */ /* 0x000fe2000c101524 */
[C---:B------:R-:W-:Y:S02]  /*9660*/  ISETP.GT.AND P3, PT, R0.reuse, 0x8, P0 ;  /* 0x000000080000780c */ /* 0x040fe40000764270 */
[----:B------:R-:W-:Y:S01]  /*9670*/  ISETP.GT.AND P0, PT, R3, 0xa9, PT ;  /* 0x000000a90300780c */ /* 0x000fe20003f04270 */
[----:B------:R-:W-:Y:S01]  /*9680*/  @P5 STG.E.U16 desc[UR36][R4.64+0x142], R105 ;  /* 0x0001426904005986 */ /* 0x000fe2000c101524 */
[C---:B------:R-:W-:Y:S02]  /*9690*/  ISETP.GT.AND P4, PT, R0.reuse, RZ, P1 ;  /* 0x000000ff0000720c */ /* 0x040fe40000f84270 */
[----:B------:R-:W-:Y:S02]  /*96a0*/  F2FP.F16.F32.PACK_AB R106, RZ, R106 ;  /* 0x0000006aff6a723e */ /* 0x000fe400000000ff */
[----:B------:R-:W-:-:S02]  /*96b0*/  ISETP.GT.AND P5, PT, R0, RZ, P0 ;  /* 0x000000ff0000720c */ /* 0x000fc400007a4270 */
[----:B------:R-:W-:Y:S01]  /*96c0*/  F2FP.F16.F32.PACK_AB R107, RZ, R107 ;  /* 0x0000006bff6b723e */ /* 0x000fe200000000ff */
[----:B------:R-:W-:Y:S01]  /*96d0*/  @P2 STG.E.U16 desc[UR36][R6.64+0x140], R106 ;  /* 0x0001406a06002986 */ /* 0x000fe2000c101524 */
[----:B------:R-:W-:Y:S02]  /*96e0*/  F2FP.F16.F32.PACK_AB R108, RZ, R108 ;  /* 0x0000006cff6c723e */ /* 0x000fe400000000ff */
[C---:B------:R-:W-:Y:S01]  /*96f0*/  ISETP.GT.AND P2, PT, R0.reuse, 0x8, P1 ;  /* 0x000000080000780c */ /* 0x040fe20000f44270 */
[----:B------:R-:W-:Y:S01]  /*9700*/  @P3 STG.E.U16 desc[UR36][R6.64+0x142], R107 ;  /* 0x0001426b06003986 */ /* 0x000fe2000c101524 */
[----:B------:R-:W-:Y:S02]  /*9710*/  ISETP.GT.AND P1, PT, R3, 0xb0, PT ;  /* 0x000000b00300780c */ /* 0x000fe40003f24270 */
[----:B------:R-:W-:Y:S01]  /*9720*/  F2FP.F16.F32.PACK_AB R109, RZ, R109 ;  /* 0x0000006dff6d723e */ /* 0x000fe200000000ff */
[----:B------:R-:W-:Y:S01]  /*9730*/  @P4 STG.E.U16 desc[UR36][R4.64+0x150], R108 ;  /* 0x0001506c04004986 */ /* 0x000fe2000c101524 */
[----:B------:R-:W-:-:S02]  /*9740*/  ISETP.GT.AND P3, PT, R0, 0x8, P0 ;  /* 0x000000080000780c */ /* 0x000fc40000764270 */
[----:B------:R-:W-:Y:S01]  /*9750*/  ISETP.GT.AND P0, PT, R3, 0xb1, PT ;  /* 0x000000b10300780c */ /* 0x000fe20003f04270 */
[----:B------:R-:W-:Y:S01]  /*9760*/  @P5 STG.E.U16 desc[UR36][R4.64+0x152], R109 ;  /* 0x0001526d04005986 */ /* 0x000fe2000c101524 */
[C---:B------:R-:W-:Y:S02]  /*9770*/  ISETP.GT.AND P4, PT, R0.reuse, RZ, P1 ;  /* 0x000000ff0000720c */ /* 0x040fe40000f84270 */
[----:B------:R-:W-:Y:S02]  /*9780*/  F2FP.F16.F32.PACK_AB R110, RZ, R110 ;  /* 0x0000006eff6e723e */ /* 0x000fe400000000ff */
[----:B------:R-:W-:Y:S02]  /*9790*/  ISETP.GT.AND P5, PT, R0, RZ, P0 ;  /* 0x000000ff0000720c */ /* 0x000fe400007a4270 */
[----:B------:R-:W-:Y:S01]  /*97a0*/  F2FP.F16.F32.PACK_AB R111, RZ, R111 ;  /* 0x0000006fff6f723e */ /* 0x000fe200000000ff */
[----:B------:R-:W-:Y:S01]  /*97b0*/  @P2 STG.E.U16 desc[UR36][R6.64+0x150], R110 ;  /* 0x0001506e06002986 */ /* 0x000fe2000c101524 */
[----:B------:R-:W-:-:S02]  /*97c0*/  F2FP.F16.F32.PACK_AB R112, RZ, R112 ;  /* 0x00000070ff70723e */ /* 0x000fc400000000ff */
[C---:B------:R-:W-:Y:S01]  /*97d0*/  ISETP.GT.AND P2, PT, R0.reuse, 0x8, P1 ;  /* 0x000000080000780c */ /* 0x040fe20000f44270 */
[----:B------:R-:W-:Y:S01]  /*97e0*/  @P3 STG.E.U16 desc[UR36][R6.64+0x152], R111 ;  /* 0x0001526f06003986 */ /* 0x000fe2000c101524 */
[C---:B------:R-:W-:Y:S02]  /*97f0*/  ISETP.GT.AND P1, PT, R3.reuse, 0xb8, PT ;  /* 0x000000b80300780c */ /* 0x040fe40003f24270 */
[----:B------:R-:W-:Y:S01]  /*9800*/  F2FP.F16.F32.PACK_AB R113, RZ, R113 ;  /* 0x00000071ff71723e */ /* 0x000fe200000000ff */
[----:B------:R-:W-:Y:S01]  /*9810*/  @P4 STG.E.U16 desc[UR36][R4.64+0x160], R112 ;  /* 0x0001607004004986 */ /* 0x000fe2000c101524 */
[C---:B------:R-:W-:Y:S02]  /*9820*/  ISETP.GT.AND P3, PT, R0.reuse, 0x8, P0 ;  /* 0x000000080000780c */ /* 0x040fe40000764270 */
[----:B------:R-:W-:Y:S01]  /*9830*/  ISETP.GT.AND P0, PT, R3, 0xb9, PT ;  /* 0x000000b90300780c */ /* 0x000fe20003f04270 */
[----:B------:R-:W-:Y:S01]  /*9840*/  @P5 STG.E.U16 desc[UR36][R4.64+0x162], R113 ;  /* 0x0001627104005986 */ /* 0x000fe2000c101524 */
[----:B------:R-:W-:-:S02]  /*9850*/  ISETP.GT.AND P4, PT, R0, RZ, P1 ;  /* 0x000000ff0000720c */ /* 0x000fc40000f84270 */
[----:B------:R-:W-:Y:S02]  /*9860*/  F2FP.F16.F32.PACK_AB R114, RZ, R114 ;  /* 0x00000072ff72723e */ /* 0x000fe400000000ff */
[C---:B------:R-:W-:Y:S02]  /*9870*/  ISETP.GT.AND P5, PT, R0.reuse, RZ, P0 ;  /* 0x000000ff0000720c */ /* 0x040fe400007a4270 */
[----:B------:R-:W-:Y:S01]  /*9880*/  F2FP.F16.F32.PACK_AB R115, RZ, R115 ;  /* 0x00000073ff73723e */ /* 0x000fe200000000ff */
[----:B------:R-:W-:Y:S01]  /*9890*/  @P2 STG.E.U16 desc[UR36][R6.64+0x160], R114 ;  /* 0x0001607206002986 */ /* 0x000fe2000c101524 */
[----:B------:R-:W-:Y:S02]  /*98a0*/  F2FP.F16.F32.PACK_AB R116, RZ, R116 ;  /* 0x00000074ff74723e */ /* 0x000fe400000000ff */
        /* <DEDUP_REMOVED lines=65> */
[----:B------:R-:W-:Y:S02]  /*9cc0*/  ISETP.GT.AND P5, PT, R0, RZ, P0 ;  /* 0x000000ff0000720c */ /* 0x000fe400007a4270 */
[----:B------:R-:W-:Y:S02]  /*9cd0*/  F2FP.F16.F32.PACK_AB R134, RZ, R134 ;  /* 0x00000086ff86723e */ /* 0x000fe400000000ff */
[----:B------:R-:W-:Y:S02]  /*9ce0*/  F2FP.F16.F32.PACK_AB R135, RZ, R135 ;  /* 0x00000087ff87723e */ /* 0x000fe400000000ff */
[----:B------:R-:W-:Y:S01]  /*9cf0*/  F2FP.F16.F32.PACK_AB R136, RZ, R136 ;  /* 0x00000088ff88723e */ /* 0x000fe200000000ff */
[----:B------:R-:W-:Y:S01]  /*9d00*/  @P2 STG.E.U16 desc[UR36][R6.64+0x1b0], R134 ;  /* 0x0001b08606002986 */ /* 0x000fe2000c101524 */
[----:B------:R-:W-:-:S02]  /*9d10*/  F2FP.F16.F32.PACK_AB R137, RZ, R137 ;  /* 0x00000089ff89723e */ /* 0x000fc400000000ff */
[C---:B------:R-:W-:Y:S01]  /*9d20*/  ISETP.GT.AND P1, PT, R0.reuse, 0x8, P1 ;  /* 0x000000080000780c */ /* 0x040fe20000f24270 */
[----:B------:R-:W-:Y:S01]  /*9d30*/  @P3 STG.E.U16 desc[UR36][R6.64+0x1b2], R135 ;  /* 0x0001b28706003986 */ /* 0x000fe2000c101524 */
[C---:B------:R-:W-:Y:S02]  /*9d40*/  ISETP.GT.AND P2, PT, R0.reuse, 0x8, P0 ;  /* 0x000000080000780c */ /* 0x040fe40000744270 */
[C---:B------:R-:W-:Y:S01]  /*9d50*/  ISETP.GT.AND P0, PT, R3.reuse, 0xe9, PT ;  /* 0x000000e90300780c */ /* 0x040fe20003f04270 */
[----:B------:R-:W-:Y:S01]  /*9d60*/  @P4 STG.E.U16 desc[UR36][R4.64+0x1c0], R136 ;  /* 0x0001c08804004986 */ /* 0x000fe2000c101524 */
[----:B------:R-:W-:Y:S02]  /*9d70*/  ISETP.GT.AND P4, PT, R3, 0xe8, PT ;  /* 0x000000e80300780c */ /* 0x000fe40003f84270 */
[----:B------:R-:W-:Y:S01]  /*9d80*/  F2FP.F16.F32.PACK_AB R138, RZ, R138 ;  /* 0x0000008aff8a723e */ /* 0x000fe200000000ff */
[----:B------:R-:W-:Y:S01]  /*9d90*/  @P5 STG.E.U16 desc[UR36][R4.64+0x1c2], R137 ;  /* 0x0001c28904005986 */ /* 0x000fe2000c101524 */
[----:B------:R-:W-:-:S02]  /*9da0*/  ISETP.GT.AND P5, PT, R0, RZ, P4 ;  /* 0x000000ff0000720c */ /* 0x000fc400027a4270 */
[----:B------:R-:W-:Y:S01]  /*9db0*/  F2FP.F16.F32.PACK_AB R139, RZ, R139 ;  /* 0x0000008bff8b723e */ /* 0x000fe200000000ff */
[----:B------:R-:W-:Y:S01]  /*9dc0*/  @P1 STG.E.U16 desc[UR36][R6.64+0x1c0], R138 ;  /* 0x0001c08a06001986 */ /* 0x000fe2000c101524 */
[----:B------:R-:W-:Y:S02]  /*9dd0*/  F2FP.F16.F32.PACK_AB R140, RZ, R140 ;  /* 0x0000008cff8c723e */ /* 0x000fe400000000ff */
[C---:B------:R-:W-:Y:S01]  /*9de0*/  ISETP.GT.AND P3, PT, R0.reuse, RZ, P0 ;  /* 0x000000ff0000720c */ /* 0x040fe20000764270 */
[----:B------:R-:W-:Y:S01]  /*9df0*/  @P2 STG.E.U16 desc[UR36][R6.64+0x1c2], R139 ;  /* 0x0001c28b06002986 */ /* 0x000fe2000c101524 */
[C---:B------:R-:W-:Y:S02]  /*9e00*/  ISETP.GT.AND P4, PT, R0.reuse, 0x8, P4 ;  /* 0x000000080000780c */ /* 0x040fe40002784270 */
[----:B------:R-:W-:Y:S02]  /*9e10*/  F2FP.F16.F32.PACK_AB R141, RZ, R141 ;  /* 0x0000008dff8d723e */ /* 0x000fe400000000ff */
[----:B------:R-:W-:Y:S01]  /*9e20*/  F2FP.F16.F32.PACK_AB R142, RZ, R142 ;  /* 0x0000008eff8e723e */ /* 0x000fe200000000ff */
[----:B------:R-:W-:Y:S01]  /*9e30*/  @P5 STG.E.U16 desc[UR36][R4.64+0x1d0], R140 ;  /* 0x0001d08c04005986 */ /* 0x000fe2000c101524 */
[----:B------:R-:W-:-:S02]  /*9e40*/  ISETP.GT.AND P5, PT, R0, 0x8, P0 ;  /* 0x000000080000780c */ /* 0x000fc400007a4270 */
[----:B------:R-:W-:Y:S02]  /*9e50*/  F2FP.F16.F32.PACK_AB R143, RZ, R143 ;  /* 0x0000008fff8f723e */ /* 0x000fe400000000ff */
[C---:B------:R-:W-:Y:S01]  /*9e60*/  ISETP.GT.AND P0, PT, R3.reuse, 0xf1, PT ;  /* 0x000000f10300780c */ /* 0x040fe20003f04270 */
[----:B------:R-:W-:Y:S01]  /*9e70*/  @P3 STG.E.U16 desc[UR36][R4.64+0x1d2], R141 ;  /* 0x0001d28d04003986 */ /* 0x000fe2000c101524 */
[----:B------:R-:W-:Y:S02]  /*9e80*/  ISETP.GT.AND P3, PT, R3, 0xf0, PT ;  /* 0x000000f00300780c */ /* 0x000fe40003f64270 */
[----:B------:R-:W-:Y:S01]  /*9e90*/  F2FP.F16.F32.PACK_AB R144, RZ, R144 ;  /* 0x00000090ff90723e */ /* 0x000fe200000000ff */
[----:B------:R-:W-:Y:S01]  /*9ea0*/  @P4 STG.E.U16 desc[UR36][R6.64+0x1d0], R142 ;  /* 0x0001d08e06004986 */ /* 0x000fe2000c101524 */
[C---:B------:R-:W-:Y:S02]  /*9eb0*/  ISETP.GT.AND P4, PT, R0.reuse, RZ, P3 ;  /* 0x000000ff0000720c */ /* 0x040fe40001f84270 */
[----:B------:R-:W-:Y:S01]  /*9ec0*/  F2FP.F16.F32.PACK_AB R145, RZ, R145 ;  /* 0x00000091ff91723e */ /* 0x000fe200000000ff */
[----:B------:R-:W-:Y:S01]  /*9ed0*/  @P5 STG.E.U16 desc[UR36][R6.64+0x1d2], R143 ;  /* 0x0001d28f06005986 */ /* 0x000fe2000c101524 */
[----:B------:R-:W-:-:S02]  /*9ee0*/  ISETP.GT.AND P5, PT, R0, RZ, P0 ;  /* 0x000000ff0000720c */ /* 0x000fc400007a4270 */
[C---:B------:R-:W-:Y:S02]  /*9ef0*/  ISETP.GT.AND P2, PT, R3.reuse, 0xf8, PT ;  /* 0x000000f80300780c */ /* 0x040fe40003f44270 */
[----:B------:R-:W-:Y:S02]  /*9f00*/  ISETP.GT.AND P1, PT, R3, 0xf9, PT ;  /* 0x000000f90300780c */ /* 0x000fe40003f24270 */
[C---:B------:R-:W-:Y:S02]  /*9f10*/  ISETP.GT.AND P3, PT, R0.reuse, 0x8, P3 ;  /* 0x000000080000780c */ /* 0x040fe40001f64270 */
[C---:B------:R-:W-:Y:S01]  /*9f20*/  ISETP.GT.AND P0, PT, R0.reuse, 0x8, P0 ;  /* 0x000000080000780c */ /* 0x040fe20000704270 */
[----:B------:R-:W-:Y:S01]  /*9f30*/  @P4 STG.E.U16 desc[UR36][R4.64+0x1e0], R144 ;  /* 0x0001e09004004986 */ /* 0x000fe2000c101524 */
[C---:B------:R-:W-:Y:S02]  /*9f40*/  ISETP.GT.AND P4, PT, R0.reuse, RZ, P1 ;  /* 0x000000ff0000720c */ /* 0x040fe40000f84270 */
[----:B------:R-:W-:Y:S01]  /*9f50*/  F2FP.F16.F32.PACK_AB R146, RZ, R146 ;  /* 0x00000092ff92723e */ /* 0x000fe200000000ff */
[----:B------:R-:W-:Y:S01]  /*9f60*/  @P5 STG.E.U16 desc[UR36][R4.64+0x1e2], R145 ;  /* 0x0001e29104005986 */ /* 0x000fe2000c101524 */
[----:B------:R-:W-:-:S02]  /*9f70*/  ISETP.GT.AND P5, PT, R0, RZ, P2 ;  /* 0x000000ff0000720c */ /* 0x000fc400017a4270 */
[C---:B------:R-:W-:Y:S02]  /*9f80*/  ISETP.GT.AND P2, PT, R0.reuse, 0x8, P2 ;  /* 0x000000080000780c */ /* 0x040fe40001744270 */
[----:B------:R-:W-:Y:S01]  /*9f90*/  F2FP.F16.F32.PACK_AB R147, RZ, R147 ;  /* 0x00000093ff93723e */ /* 0x000fe200000000ff */
[----:B------:R-:W-:Y:S01]  /*9fa0*/  @P3 STG.E.U16 desc[UR36][R6.64+0x1e0], R146 ;  /* 0x0001e09206003986 */ /* 0x000fe2000c101524 */
[----:B------:R-:W-:Y:S02]  /*9fb0*/  ISETP.GT.AND P1, PT, R0, 0x8, P1 ;  /* 0x000000080000780c */ /* 0x000fe40000f24270 */
[----:B------:R-:W-:Y:S01]  /*9fc0*/  F2FP.F16.F32.PACK_AB R148, RZ, R148 ;  /* 0x00000094ff94723e */ /* 0x000fe200000000ff */
[----:B------:R-:W-:Y:S01]  /*9fd0*/  @P0 STG.E.U16 desc[UR36][R6.64+0x1e2], R147 ;  /* 0x0001e29306000986 */ /* 0x000fe2000c101524 */
[----:B------:R-:W-:Y:S02]  /*9fe0*/  F2FP.F16.F32.PACK_AB R149, RZ, R149 ;  /* 0x00000095ff95723e */ /* 0x000fe400000000ff */
[----:B------:R-:W-:Y:S01]  /*9ff0*/  F2FP.F16.F32.PACK_AB R150, RZ, R150 ;  /* 0x00000096ff96723e */ /* 0x000fe200000000ff */
[----:B------:R-:W-:Y:S01]  /*a000*/  @P5 STG.E.U16 desc[UR36][R4.64+0x1f0], R148 ;  /* 0x0001f09404005986 */ /* 0x000fe2000c101524 */
[----:B------:R-:W-:-:S03]  /*a010*/  F2FP.F16.F32.PACK_AB R151, RZ, R151 ;  /* 0x00000097ff97723e */ /* 0x000fc600000000ff */
[----:B------:R0:W-:Y:S02]  /*a020*/  @P4 STG.E.U16 desc[UR36][R4.64+0x1f2], R149 ;  /* 0x0001f29504004986 */ /* 0x0001e4000c101524 */
[----:B0-----:R-:W-:Y:S02]  /*a030*/  @P2 IMAD.MOV.U32 R4, RZ, RZ, R6 ;  /* 0x000000ffff042224 */ /* 0x001fe400078e0006 */
[----:B------:R-:W-:-:S05]  /*a040*/  @P2 IMAD.MOV.U32 R5, RZ, RZ, R7 ;  /* 0x000000ffff052224 */ /* 0x000fca00078e0007 */
[----:B------:R0:W-:Y:S04]  /*a050*/  @P2 STG.E.U16 desc[UR36][R4.64+0x1f0], R150 ;  /* 0x0001f09604002986 */ /* 0x0001e8000c101524 */
[----:B------:R0:W-:Y:S02]  /*a060*/  @P1 STG.E.U16 desc[UR36][R6.64+0x1f2], R151 ;  /* 0x0001f29706001986 */ /* 0x0001e4000c101524 */
.L_x_288:
[----:B------:R-:W-:Y:S05]  /*a070*/  BSYNC B0 ;  /* 0x0000000000007941 */ /* 0x000fea0003800000 */
.L_x_34:
[----:B------:R-:W-:Y:S01]  /*a080*/  ULDC UR4, c[0x0][0xc] ;  /* 0x0000030000047ab9 */ /* 0x000fe20000000800 */
[----:B------:R-:W-:Y:S01]  /*a090*/  ULDC UR5, c[0x0][0x10] ;  /* 0x0000040000057ab9 */ /* 0x000fe20000000800 */
[----:B0-----:R-:W0:Y:S01]  /*a0a0*/  LDC R3, c[0x0][0x14] ;  /* 0x00000500ff037b82 */ /* 0x001e220000000800 */
[----:B------:R-:W-:Y:S01]  /*a0b0*/  UIMAD.WIDE.U32 UR4, UR4, UR5, URZ ;  /* 0x00000005040472a5 */ /* 0x000fe2000f8e003f */
[----:B------:R-:W-:Y:S01]  /*a0c0*/  PRMT R0, RZ, 0x7610, R0 ;  /* 0x00007610ff007816 */ /* 0x000fe20000000000 */
[----:B------:R-:W-:Y:S02]  /*a0d0*/  IMAD.MOV.U32 R153, RZ, RZ, -0x1 ;  /* 0xffffffffff997424 */ /* 0x000fe400078e00ff */
[----:B------:R-:W-:Y:S02]  /*a0e0*/  IMAD.MOV.U32 R23, RZ, RZ, -0x1 ;  /* 0xffffffffff177424 */ /* 0x000fe400078e00ff */
[----:B0-----:R-:W-:-:S04]  /*a0f0*/  IMAD.WIDE.U32 R16, R3, UR4, R16 ;  /* 0x0000000403107c25 */ /* 0x001fc8000f8e0010 */
[----:B------:R-:W-:Y:S01]  /*a100*/  IMAD R3, R3, UR5, RZ ;  /* 0x0000000503037c24 */ /* 0x000fe2000f8e02ff */
[----:B------:R-:W-:Y:S02]  /*a110*/  ULDC.64 UR4, c[0x0][0x650] ;  /* 0x0001940000047ab9 */ /* 0x000fe40000000a00 */
[----:B------:R-:W-:Y:S01]  /*a120*/  ISETP.GE.U32.AND P0, PT, R16, UR4, PT ;  /* 0x0000000410007c0c */ /* 0x000fe2000bf06070 */
[----:B------:R-:W-:-:S05]  /*a130*/  IMAD.IADD R17, R17, 0x1, R3 ;  /* 0x0000000111117824 */ /* 0x000fca00078e0203 */
[----:B------:R-:W-:-:S13]  /*a140*/  ISETP.GE.U32.AND.EX P0, PT, R17, UR5, PT, P0 ;  /* 0x0000000511007c0c */ /* 0x000fda000bf06100 */
[----:B------:R-:W-:Y:S05]  /*a150*/  @P0 BRA `(.L_x_289) ;  /* 0x0000000400640947 */ /* 0x000fea0003800000 */
[----:B------:R-:W0:Y:S01]  /*a160*/  S2R R12, SR_CTAID.X ;  /* 0x00000000000c7919 */ /* 0x000e220000002500 */
[----:B------:R-:W0:Y:S01]  /*a170*/  LDC.64 R10, c[0x0][0x628] ;  /* 0x00018a00ff0a7b82 */ /* 0x000e220000000a00 */
[----:B------:R-:W-:Y:S01]  /*a180*/  ULDC UR4, c[0x0][0x150] ;  /* 0x0000540000047ab9 */ /* 0x000fe20000000800 */
[----:B-1234-:R-:W-:Y:S01]  /*a190*/  IMAD.MOV.U32 R8, RZ, RZ, R16 ;  /* 0x000000ffff087224 */ /* 0x01efe200078e0010 */
[----:B-----5:R-:W1:Y:S01]  /*a1a0*/  S2R R24, SR_CTAID.Y ;  /* 0x0000000000187919 */ /* 0x020e620000002600 */
[----:B------:R-:W-:-:S04]  /*a1b0*/  IMAD.MOV.U32 R9, RZ, RZ, R17 ;  /* 0x000000ffff097224 */ /* 0x000fc800078e0011 */
[----:B------:R-:W2:Y:S08]  /*a1c0*/  LDC R21, c[0x0][0x144] ;  /* 0x00005100ff157b82 */ /* 0x000eb00000000800 */
[----:B------:R-:W3:Y:S08]  /*a1d0*/  LDC R0, c[0x0][0x630] ;  /* 0x00018c00ff007b82 */ /* 0x000ef00000000800 */
[----:B------:R-:W4:Y:S01]  /*a1e0*/  LDC.64 R14, c[0x0][0x620] ;  /* 0x00018800ff0e7b82 */ /* 0x000f220000000a00 */
[----:B0-----:R-:W-:-:S04]  /*a1f0*/  ISETP.NE.U32.AND P0, PT, R10, RZ, PT ;  /* 0x000000ff0a00720c */ /* 0x001fc80003f05070 */
[----:B------:R-:W-:Y:S02]  /*a200*/  ISETP.NE.AND.EX P0, PT, R11, RZ, PT, P0 ;  /* 0x000000ff0b00720c */ /* 0x000fe40003f05300 */
[----:B------:R-:W-:-:S05]  /*a210*/  I2FP.F32.U32 R3, R12 ;  /* 0x0000000c00037245 */ /* 0x000fca0000201000 */
[----:B------:R-:W-:-:S04]  /*a220*/  FMUL R3, R3, UR4 ;  /* 0x0000000403037c20 */ /* 0x000fc80008400000 */
[----:B------:R0:W0:Y:S02]  /*a230*/  F2I.U32.TRUNC.NTZ R20, R3 ;  /* 0x0000000300147305 */ /* 0x000024000020f000 */
[----:B-123--:R-:W-:Y:S05]  /*a240*/  @!P0 BRA `(.L_x_290) ;  /* 0x0000000000288947 */ /* 0x00efea0003800000 */
[----:B0-----:R-:W0:Y:S02]  /*a250*/  LDC R3, c[0x0][0x634] ;  /* 0x00018d00ff037b82 */ /* 0x001e240000000800 */
        /* <DEDUP_REMOVED lines=9> */
.L_x_290:
[----:B------:R-:W1:Y:S01]  /*a2f0*/  LDC.64 R28, c[0x0][0x640] ;  /* 0x00019000ff1c7b82 */ /* 0x000e620000000a00 */
[-CC-:B------:R-:W-:Y:S01]  /*a300*/  SHF.R.U64 R23, R8, R0.reuse, R9.reuse ;  /* 0x0000000008177219 */ /* 0x180fe20000001209 */
[----:B0-----:R-:W-:Y:S01]  /*a310*/  IMAD.MOV R20, RZ, RZ, -R20 ;  /* 0x000000ffff147224 */ /* 0x001fe200078e0a14 */
[----:B------:R-:W-:Y:S01]  /*a320*/  SHF.R.U32.HI R0, RZ, R0, R9 ;  /* 0x00000000ff007219 */ /* 0x000fe20000011609 */
[----:B------:R-:W-:Y:S01]  /*a330*/  ULDC UR4, c[0x0][0x154] ;  /* 0x0000550000047ab9 */ /* 0x000fe20000000800 */
[----:B------:R-:W-:Y:S01]  /*a340*/  IADD3 R3, P0, RZ, -R23, RZ ;  /* 0x80000017ff037210 */ /* 0x000fe20007f1e0ff */
[----:B------:R-:W-:Y:S02]  /*a350*/  IMAD R21, R21, R20, R12 ;  /* 0x0000001415157224 */ /* 0x000fe400078e020c */
[----:B------:R-:W0:Y:S01]  /*a360*/  LDC R6, c[0x0][0x618] ;  /* 0x00018600ff067b82 */ /* 0x000e220000000800 */
[----:B------:R-:W-:Y:S02]  /*a370*/  IMAD.MOV.U32 R7, RZ, RZ, 0x1 ;  /* 0x00000001ff077424 */ /* 0x000fe400078e00ff */
[----:B------:R-:W-:-:S04]  /*a380*/  IMAD.X R5, RZ, RZ, ~R0, P0 ;  /* 0x000000ffff057224 */ /* 0x000fc800000e0e00 */
[-C--:B----4-:R-:W-:Y:S01]  /*a390*/  IMAD R0, R5, R14.reuse, RZ ;  /* 0x0000000e05007224 */ /* 0x090fe200078e02ff */
[----:B------:R-:W2:Y:S01]  /*a3a0*/  LDC R8, c[0x0][0x608] ;  /* 0x00018200ff087b82 */ /* 0x000ea20000000800 */
[----:B------:R-:W-:-:S04]  /*a3b0*/  IMAD.WIDE.U32 R4, R3, R14, R16 ;  /* 0x0000000e03047225 */ /* 0x000fc800078e0010 */
[----:B------:R-:W-:Y:S01]  /*a3c0*/  IMAD R3, R3, R15, R0 ;  /* 0x0000000f03037224 */ /* 0x000fe200078e0200 */
[----:B------:R-:W-:Y:S02]  /*a3d0*/  I2FP.F32.U32 R0, R24 ;  /* 0x0000001800007245 */ /* 0x000fe40000201000 */
[----:B------:R-:W3:Y:S01]  /*a3e0*/  LDC R26, c[0x0][0x658] ;  /* 0x00019600ff1a7b82 */ /* 0x000ee20000000800 */
[----:B------:R-:W-:Y:S01]  /*a3f0*/  IMAD.IADD R3, R5, 0x1, R3 ;  /* 0x0000000105037824 */ /* 0x000fe200078e0203 */
[----:B-1----:R-:W-:Y:S01]  /*a400*/  ISETP.NE.U32.AND P0, PT, R28, RZ, PT ;  /* 0x000000ff1c00720c */ /* 0x002fe20003f05070 */
[----:B------:R-:W-:Y:S01]  /*a410*/  FMUL R0, R0, UR4 ;  /* 0x0000000400007c20 */ /* 0x000fe20008400000 */
[----:B------:R-:W-:Y:S02]  /*a420*/  IMAD.MOV.U32 R5, RZ, RZ, -0x1 ;  /* 0xffffffffff057424 */ /* 0x000fe400078e00ff */
[----:B------:R-:W-:Y:S01]  /*a430*/  ISETP.NE.AND.EX P0, PT, R29, RZ, PT, P0 ;  /* 0x000000ff1d00720c */ /* 0x000fe20003f05300 */
[----:B------:R1:W4:Y:S01]  /*a440*/  F2I.U32.TRUNC.NTZ R13, R0 ;  /* 0x00000000000d7305 */ /* 0x000322000020f000 */
[----:B------:R-:W1:Y:S01]  /*a450*/  LDC R15, c[0x0][0x148] ;  /* 0x00005200ff0f7b82 */ /* 0x000e620000000800 */
[----:B0-----:R-:W-:-:S02]  /*a460*/  SHF.R.U64 R12, R4, R6, R3 ;  /* 0x00000006040c7219 */ /* 0x001fc40000001203 */
[----:B------:R-:W-:-:S05]  /*a470*/  SHF.R.U32.HI R3, RZ, R6, R3 ;  /* 0x00000006ff037219 */ /* 0x000fca0000011603 */
[----:B------:R-:W0:Y:S01]  /*a480*/  LDC R20, c[0x0][0x600] ;  /* 0x00018000ff147b82 */ /* 0x000e220000000800 */
[-CC-:B--2---:R-:W-:Y:S02]  /*a490*/  SHF.R.U64 R10, R12, R8.reuse, R3.reuse ;  /* 0x000000080c0a7219 */ /* 0x184fe40000001203 */
[----:B------:R-:W-:-:S05]  /*a4a0*/  SHF.R.U32.HI R3, RZ, R8, R3 ;  /* 0x00000008ff037219 */ /* 0x000fca0000011603 */
[----:B------:R-:W2:Y:S01]  /*a4b0*/  LDC R27, c[0x0][0x648] ;  /* 0x00019200ff1b7b82 */ /* 0x000ea20000000800 */
[-C--:B---3--:R-:W-:Y:S02]  /*a4c0*/  SHF.L.U32 R4, R5, R26.reuse, RZ ;  /* 0x0000001a05047219 */ /* 0x088fe400000006ff */
[--C-:B------:R-:W-:Y:S02]  /*a4d0*/  SHF.R.U64 R14, R10, R26, R3.reuse ;  /* 0x0000001a0a0e7219 */ /* 0x100fe40000001203 */
[----:B------:R-:W-:Y:S02]  /*a4e0*/  LOP3.LUT R25, RZ, R4, RZ, 0x33, !PT ;  /* 0x00000004ff197212 */ /* 0x000fe400078e33ff */
[-C--:B------:R-:W-:Y:S01]  /*a4f0*/  SHF.R.U32.HI R5, RZ, R26.reuse, R3 ;  /* 0x0000001aff057219 */ /* 0x080fe20000011603 */
[----:B------:R-:W3:Y:S01]  /*a500*/  LDC R30, c[0x0][0x638] ;  /* 0x00018e00ff1e7b82 */ /* 0x000ee20000000800 */
[----:B------:R-:W-:Y:S01]  /*a510*/  SHF.L.U32 R154, R7, R26, RZ ;  /* 0x0000001a079a7219 */ /* 0x000fe200000006ff */
[----:B------:R-:W-:-:S06]  /*a520*/  IMAD.MOV.U32 R4, RZ, RZ, R14 ;  /* 0x000000ffff047224 */ /* 0x000fcc00078e000e */
[----:B------:R-:W0:Y:S01]  /*a530*/  LDC R31, c[0x0][0x610] ;  /* 0x00018400ff1f7b82 */ /* 0x000e220000000800 */
[----:B----4-:R-:W-:Y:S05]  /*a540*/  @!P0 BRA `(.L_x_291) ;  /* 0x0000000000288947 */ /* 0x010fea0003800000 */
        /* <DEDUP_REMOVED lines=10> */
.L_x_291:
[----:B------:R-:W-:Y:S01]  /*a5f0*/  ISETP.NE.AND P0, PT, R2, 0x1, PT ;  /* 0x000000010200780c */ /* 0x000fe20003f05270 */
[----:B0-----:R-:W-:Y:S01]  /*a600*/  VIADD R7, R20, 0xffffffff ;  /* 0xffffffff14077836 */ /* 0x001fe20000000000 */
[----:B-12---:R-:W-:Y:S01]  /*a610*/  SHF.R.U64 R0, R4, R27, R5 ;  /* 0x0000001b04007219 */ /* 0x006fe20000001205 */
[----:B------:R-:W-:Y:S01]  /*a620*/  IMAD.MOV R13, RZ, RZ, -R13 ;  /* 0x000000ffff0d7224 */ /* 0x000fe200078e0a0d */
[----:B------:R-:W-:Y:S01]  /*a630*/  LOP3.LUT R5, R10, R25, RZ, 0xc0, !PT ;  /* 0x000000190a057212 */ /* 0x000fe200078ec0ff */
[----:B------:R-:W-:Y:S02]  /*a640*/  IMAD.MOV.U32 R4, RZ, RZ, 0x1 ;  /* 0x00000001ff047424 */ /* 0x000fe400078e00ff */
[----:B------:R-:W-:Y:S02]  /*a650*/  IMAD.MOV R3, RZ, RZ, -R0 ;  /* 0x000000ffff037224 */ /* 0x000fe400078e0a00 */
[----:B------:R-:W-:Y:S01]  /*a660*/  IMAD R154, R154, R0, R5 ;  /* 0x000000009a9a7224 */ /* 0x000fe200078e0205 */
[----:B------:R-:W-:Y:S01]  /*a670*/  LOP3.LUT R5, R12, R7, RZ, 0xc0, !PT ;  /* 0x000000070c057212 */ /* 0x000fe200078ec0ff */
[----:B---3--:R-:W-:-:S02]  /*a680*/  IMAD R0, R3, R30, R14 ;  /* 0x0000001e03007224 */ /* 0x008fc400078e020e */
[----:B------:R-:W-:Y:S02]  /*a690*/  @P0 IMAD R21, R15, R13, R24 ;  /* 0x0000000d0f150224 */ /* 0x000fe400078e0218 */
[----:B------:R-:W-:Y:S01]  /*a6a0*/  IMAD R3, R0, R20, R5 ;  /* 0x0000001400037224 */ /* 0x000fe200078e0205 */
[----:B------:R-:W-:Y:S01]  /*a6b0*/  PRMT R0, R4, 0x7610, R0 ;  /* 0x0000761004007816 */ /* 0x000fe20000000000 */
[----:B------:R-:W-:-:S05]  /*a6c0*/  IMAD R154, R154, R31, R21 ;  /* 0x0000001f9a9a7224 */ /* 0x000fca00078e0215 */
[----:B------:R-:W-:Y:S02]  /*a6d0*/  SEL R153, R3, R154, !P0 ;  /* 0x0000009a03997207 */ /* 0x000fe40004000000 */
[----:B------:R-:W-:-:S07]  /*a6e0*/  SEL R154, R154, R3, !P0 ;  /* 0x000000039a9a7207 */ /* 0x000fce0004000000 */
.L_x_289:
[----:B------:R-:W-:-:S13]  /*a6f0*/  LOP3.LUT P0, RZ, R0, 0xff, RZ, 0xc0, !PT ;  /* 0x000000ff00ff7812 */ /* 0x000fda000780c0ff */
[----:B------:R-:W-:Y:S05]  /*a700*/  @P0 BRA `(.L_x_292) ;  /* 0xffffff6800c40947 */ /* 0x000fea000383ffff */
[----:B------:R-:W-:Y:S05]  /*a710*/  EXIT ;  /* 0x000000000000794d */ /* 0x000fea0003800000 */
.L_x_7:
[----:B0-----:R-:W-:Y:S01]  /*a720*/  ULDC.64 UR4, c[0x0][0x650] ;  /* 0x0001940000047ab9 */ /* 0x001fe20000000a00 */
        /* <DEDUP_REMOVED lines=25> */
.L_x_294:
[----:B------:R-:W0:Y:S01]  /*a8c0*/  LDC.64 R28, c[0x0][0x640] ;  /* 0x00019000ff1c7b82 */ /* 0x000e220000000a00 */
[-CC-:B------:R-:W-:Y:S01]  /*a8d0*/  SHF.R.U64 R22, R12, R6.reuse, R13.reuse ;  /* 0x000000060c167219 */ /* 0x180fe2000000120d */
[----:B------:R-:W-:Y:S01]  /*a8e0*/  IMAD.MOV.U32 R30, RZ, RZ, 0x1 ;  /* 0x00000001ff1e7424 */ /* 0x000fe200078e00ff */
[----:B------:R-:W-:Y:S02]  /*a8f0*/  SHF.R.U32.HI R6, RZ, R6, R13 ;  /* 0x00000006ff067219 */ /* 0x000fe4000001160d */
        /* <DEDUP_REMOVED lines=8> */
[----:B------:R-:W-:Y:S01]  /*a980*/  IMAD.IADD R9, R9, 0x1, R11 ;  /* 0x0000000109097824 */ /* 0x000fe200078e020b */
[----:B0-----:R-:W-:-:S04]  /*a990*/  ISETP.NE.U32.AND P0, PT, R28, RZ, PT ;  /* 0x000000ff1c00720c */ /* 0x001fc80003f05070 */
[----:B------:R-:W-:Y:S02]  /*a9a0*/  ISETP.NE.AND.EX P0, PT, R29, RZ, PT, P0 ;  /* 0x000000ff1d00720c */ /* 0x000fe40003f05300 */
[----:B------:R-:W0:Y:S01]  /*a9b0*/  LDC R20, c[0x0][0x600] ;  /* 0x00018000ff147b82 */ /* 0x000e220000000800 */
[-CC-:B-1----:R-:W-:Y:S01]  /*a9c0*/  SHF.R.U64 R14, R8, R10.reuse, R9.reuse ;  /* 0x0000000a080e7219 */ /* 0x182fe20000001209 */
[----:B------:R-:W-:Y:S01]  /*a9d0*/  IMAD.MOV.U32 R8, RZ, RZ, -0x1 ;  /* 0xffffffffff087424 */ /* 0x000fe200078e00ff */
[----:B------:R-:W-:-:S05]  /*a9e0*/  SHF.R.U32.HI R9, RZ, R10, R9 ;  /* 0x0000000aff097219 */ /* 0x000fca0000011609 */
[----:B------:R-:W1:Y:S01]  /*a9f0*/  LDC R24, c[0x0][0x648] ;  /* 0x00019200ff187b82 */ /* 0x000e620000000800 */
[-CC-:B--2---:R-:W-:Y:S02]  /*aa00*/  SHF.R.U64 R23, R14, R12.reuse, R9.reuse ;  /* 0x0000000c0e177219 */ /* 0x184fe40000001209 */
[----:B------:R-:W-:-:S05]  /*aa10*/  SHF.R.U32.HI R6, RZ, R12, R9 ;  /* 0x0000000cff067219 */ /* 0x000fca0000011609 */
[----:B------:R-:W2:Y:S01]  /*aa20*/  LDC R26, c[0x0][0x638] ;  /* 0x00018e00ff1a7b82 */ /* 0x000ea20000000800 */
[-C--:B---3--:R-:W-:Y:S02]  /*aa30*/  SHF.L.U32 R8, R8, R27.reuse, RZ ;  /* 0x0000001b08087219 */ /* 0x088fe400000006ff */
[-CC-:B------:R-:W-:Y:S02]  /*aa40*/  SHF.R.U64 R25, R23, R27.reuse, R6.reuse ;  /* 0x0000001b17197219 */ /* 0x180fe40000001206 */
[----:B------:R-:W-:Y:S02]  /*aa50*/  LOP3.LUT R32, RZ, R8, RZ, 0x33, !PT ;  /* 0x00000008ff207212 */ /* 0x000fe400078e33ff */
[----:B------:R-:W-:Y:S01]  /*aa60*/  SHF.R.U32.HI R9, RZ, R27, R6 ;  /* 0x0000001bff097219 */ /* 0x000fe20000011606 */
[----:B------:R-:W3:Y:S01]  /*aa70*/  LDC R31, c[0x0][0x610] ;  /* 0x00018400ff1f7b82 */ /* 0x000ee20000000800 */
[----:B------:R-:W-:Y:S01]  /*aa80*/  IMAD.MOV.U32 R8, RZ, RZ, R25 ;  /* 0x000000ffff087224 */ /* 0x000fe200078e0019 */
[----:B------:R-:W-:Y:S06]  /*aa90*/  @!P0 BRA `(.L_x_295) ;  /* 0x0000000000288947 */ /* 0x000fec0003800000 */
        /* <DEDUP_REMOVED lines=10> */
.L_x_295:
[----:B------:R-:W-:Y:S01]  /*ab40*/  ISETP.NE.AND P0, PT, R2, 0x1, PT ;  /* 0x000000010200780c */ /* 0x000fe20003f05270 */
[----:B------:R-:W-:Y:S01]  /*ab50*/  IMAD.MOV.U32 R13, RZ, RZ, R22 ;  /* 0x000000ffff0d7224 */ /* 0x000fe200078e0016 */
[----:B-1----:R-:W-:Y:S01]  /*ab60*/  SHF.R.U64 R6, R8, R24, R9 ;  /* 0x0000001808067219 */ /* 0x002fe20000001209 */
[----:B0-----:R-:W-:Y:S01]  /*ab70*/  VIADD R9, R20, 0xffffffff ;  /* 0xffffffff14097836 */ /* 0x001fe20000000000 */
[----:B------:R-:W-:Y:S02]  /*ab80*/  SHF.L.U32 R30, R30, R27, RZ ;  /* 0x0000001b1e1e7219 */ /* 0x000fe400000006ff */
[----:B------:R-:W-:Y:S01]  /*ab90*/  LOP3.LUT R5, R23, R32, RZ, 0xc0, !PT ;  /* 0x0000002017057212 */ /* 0x000fe200078ec0ff */
[----:B------:R-:W-:-:S04]  /*aba0*/  IMAD.MOV R8, RZ, RZ, -R6 ;  /* 0x000000ffff087224 */ /* 0x000fc800078e0a06 */
[----:B------:R-:W-:Y:S01]  /*abb0*/  IMAD R6, R30, R6, R5 ;  /* 0x000000061e067224 */ /* 0x000fe200078e0205 */
[----:B------:R-:W-:Y:S01]  /*abc0*/  LOP3.LUT R5, R14, R9, RZ, 0xc0, !PT ;  /* 0x000000090e057212 */ /* 0x000fe200078ec0ff */
[----:B------:R-:W-:Y:S02]  /*abd0*/  @P0 IMAD R3, R7, R21, R4 ;  /* 0x0000001507030224 */ /* 0x000fe400078e0204 */
[----:B--2---:R-:W-:Y:S02]  /*abe0*/  IMAD R4, R8, R26, R25 ;  /* 0x0000001a08047224 */ /* 0x004fe400078e0219 */
[----:B---3--:R-:W-:Y:S02]  /*abf0*/  IMAD R3, R6, R31, R3 ;  /* 0x0000001f06037224 */ /* 0x008fe400078e0203 */
[----:B------:R-:W-:Y:S02]  /*ac00*/  IMAD R4, R4, R20, R5 ;  /* 0x0000001404047224 */ /* 0x000fe400078e0205 */
[----:B------:R-:W-:-:S03]  /*ac10*/  IMAD.MOV.U32 R6, RZ, RZ, 0x1 ;  /* 0x00000001ff067424 */ /* 0x000fc600078e00ff */
[----:B------:R-:W-:Y:S02]  /*ac20*/  SEL R20, R4, R3, !P0 ;  /* 0x0000000304147207 */ /* 0x000fe40004000000 */
[----:B------:R-:W-:-:S07]  /*ac30*/  SEL R11, R3, R4, !P0 ;  /* 0x00000004030b7207 */ /* 0x000fce0004000000 */
.L_x_293:
[----:B------:R-:W-:-:S08]  /*ac40*/  NOP ;  /* 0x0000000000007918 */ /* 0x000fd00000000000 */
[----:B------:R-:W0:-:S00]  /*ac50*/  USETMAXREG.DEALLOC.CTAPOOL 0x28 ;  /* 0x00000028000079c8 */ /* 0x000e0000080e0500 */
[----:B0-----:R-:W-:-:S13]  /*ac60*/  ISETP.NE.AND P0, PT, R0, RZ, PT ;  /* 0x000000ff0000720c */ /* 0x001fda0003f05270 */
[----:B------:R-:W-:Y:S05]  /*ac70*/  @P0 EXIT ;  /* 0x000000000000094d */ /* 0x000fea0003800000 */
[----:B------:R-:W-:Y:S01]  /*ac80*/  LOP3.LUT P0, RZ, R6, 0xff, RZ, 0xc0, !PT ;  /* 0x000000ff06ff7812 */ /* 0x000fe2000780c0ff */
[----:B------:R-:W-:Y:S02]  /*ac90*/  IMAD.MOV.U32 R0, RZ, RZ, 0x1 ;  /* 0x00000001ff007424 */ /* 0x000fe400078e00ff */
[----:B------:R-:W-:-:S10]  /*aca0*/  IMAD.MOV.U32 R12, RZ, RZ, RZ ;  /* 0x000000ffff0c7224 */ /* 0x000fd400078e00ff */
[----:B------:R-:W-:Y:S05]  /*acb0*/  @!P0 BRA `(.L_x_296) ;  /* 0x0000000c00ac8947 */ /* 0x000fea0003800000 */
[----:B------:R-:W0:Y:S01]  /*acc0*/  LDC R0, c[0x0][0x28c] ;  /* 0x0000a300ff007b82 */ /* 0x000e220000000800 */
[----:B------:R-:W-:Y:S01]  /*acd0*/  ULDC UR5, c[0x0][0x658] ;  /* 0x0001960000057ab9 */ /* 0x000fe20000000800 */
[----:B------:R-:W-:Y:S01]  /*ace0*/  UMOV UR11, 0xffffffff ;  /* 0xffffffff000b7882 */ /* 0x000fe20000000000 */
[----:B------:R-:W-:Y:S01]  /*acf0*/  UMOV UR14, 0x1 ;  /* 0x00000001000e7882 */ /* 0x000fe20000000000 */
[----:B------:R-:W-:Y:S01]  /*ad00*/  USHF.L.U32 UR11, UR11, UR5, URZ ;  /* 0x000000050b0b7299 */ /* 0x000fe2000800063f */
[----:B------:R-:W-:Y:S01]  /*ad10*/  BSSY B0, `(.L_x_296) ;  /* 0x00000e5000007945 */ /* 0x000fe20003800000 */
[----:B------:R-:W-:Y:S01]  /*ad20*/  ULDC UR9, c[0x0][0xc] ;  /* 0x0000030000097ab9 */ /* 0x000fe20000000800 */
[----:B------:R-:W-:Y:S01]  /*ad30*/  ULDC UR12, c[0x0][0x10] ;  /* 0x00000400000c7ab9 */ /* 0x000fe20000000800 */
[----:B------:R-:W1:Y:S01]  /*ad40*/  S2UR UR8, SR_CgaCtaId ;  /* 0x00000000000879c3 */ /* 0x000e620000008800 */
[----:B------:R-:W-:Y:S01]  /*ad50*/  ULOP3.LUT UR13, URZ, UR11, URZ, 0x33, !UPT ;  /* 0x0000000b3f0d7292 */ /* 0x000fe2000f8e333f */
[----:B------:R-:W-:Y:S01]  /*ad60*/  IMAD.MOV.U32 R10, RZ, RZ, 0x1 ;  /* 0x00000001ff0a7424 */ /* 0x000fe200078e00ff */
[----:B------:R-:W-:Y:S01]  /*ad70*/  LOP3.LUT R9, R19, 0x2, RZ, 0xfc, !PT ;  /* 0x0000000213097812 */ /* 0x000fe200078efcff */
[----:B------:R-:W-:Y:S01]  /*ad80*/  IMAD.MOV.U32 R12, RZ, RZ, RZ ;  /* 0x000000ffff0c7224 */ /* 0x000fe200078e00ff */
[----:B------:R-:W-:Y:S01]  /*ad90*/  ULDC UR4, c[0x0][0x600] ;  /* 0x0001800000047ab9 */ /* 0x000fe20000000800 */
[----:B------:R-:W-:Y:S01]  /*ada0*/  UMOV UR30, 0x5 ;  /* 0x00000005001e7882 */ /* 0x000fe20000000000 */
[----:B------:R-:W-:-:S02]  /*adb0*/  UIADD3 UR4, UR4, -0x1, URZ ;  /* 0xffffffff04047890 */ /* 0x000fc4000fffe03f */
[----:B------:R-:W-:Y:S01]  /*adc0*/  USHF.L.U32 UR5, UR14, UR5, URZ ;  /* 0x000000050e057299 */ /* 0x000fe2000800063f */
[----:B------:R-:W-:Y:S01]  /*add0*/  ULDC.64 UR40, c[0x0][0x198] ;  /* 0x0000660000287ab9 */ /* 0x000fe20000000a00 */
[----:B0-----:R-:W-:-:S05]  /*ade0*/  VIADD R0, R0, 0x7f ;  /* 0x0000007f00007836 */ /* 0x001fca0000000000 */
[----:B------:R-:W-:Y:S01]  /*adf0*/  SHF.R.S32.HI R3, RZ, 0x1f, R0 ;  /* 0x0000001fff037819 */ /* 0x000fe20000011400 */
[----:B-1----:R-:W-:-:S03]  /*ae00*/  ULOP3.LUT UR10, UR8, 0x1, URZ, 0xc0, !UPT ;  /* 0x00000001080a7892 */ /* 0x002fc6000f8ec03f */
[----:B------:R-:W-:Y:S01]  /*ae10*/  LEA.HI R3, R3, R0, RZ, 0x7 ;  /* 0x0000000003037211 */ /* 0x000fe200078f38ff */
[----:B------:R-:W-:Y:S01]  /*ae20*/  USHF.R.U32.HI UR37, URZ, 0x1, UR8 ;  /* 0x000000013f257899 */ /* 0x000fe20008011608 */
[----:B------:R-:W-:Y:S01]  /*ae30*/  IMAD.MOV.U32 R0, RZ, RZ, 0x1 ;  /* 0x00000001ff007424 */ /* 0x000fe200078e00ff */
[----:B------:R-:W-:Y:S01]  /*ae40*/  USHF.L.U32 UR6, UR8, 0x7, URZ ;  /* 0x0000000708067899 */ /* 0x000fe2000800063f */
[----:B------:R-:W-:Y:S01]  /*ae50*/  SHF.R.S32.HI R3, RZ, 0x7, R3 ;  /* 0x00000007ff037819 */ /* 0x000fe20000011403 */
[----:B------:R-:W-:Y:S02]  /*ae60*/  USHF.L.U32 UR7, UR8, 0xd, URZ ;  /* 0x0000000d08077899 */ /* 0x000fe4000800063f */
[----:B------:R-:W-:Y:S02]  /*ae70*/  ULOP3.LUT UR8, UR8, 0xfffffffe, URZ, 0xc0, !UPT ;  /* 0xfffffffe08087892 */ /* 0x000fe4000f8ec03f */
[----:B------:R-:W-:Y:S01]  /*ae80*/  UISETP.GT.U32.AND UP0, UPT, UR10, 0xffff, UPT ;  /* 0x0000ffff0a00788c */ /* 0x000fe2000bf04070 */
[----:B------:R-:W-:Y:S01]  /*ae90*/  VIADD R8, R3, 0x1 ;  /* 0x0000000103087836 */ /* 0x000fe20000000000 */
[----:B------:R-:W-:-:S02]  /*aea0*/  USHF.L.U32 UR21, UR14, UR8, URZ ;  /* 0x000000080e157299 */ /* 0x000fc4000800063f */
[----:B------:R-:W-:Y:S02]  /*aeb0*/  ULOP3.LUT UR11, UR8, 0x1, URZ, 0xfc, !UPT ;  /* 0x00000001080b7892 */ /* 0x000fe4000f8efc3f */
[----:B------:R-:W-:Y:S02]  /*aec0*/  UIMAD.WIDE.U32 UR8, UR9, UR12, URZ ;  /* 0x0000000c090872a5 */ /* 0x000fe4000f8e003f */
[----:B------:R-:W-:Y:S01]  /*aed0*/  USEL UR10, UR10, 0xffff, !UP0 ;  /* 0x0000ffff0a0a7887 */ /* 0x000fe2000c000000 */
[----:B------:R-:W-:Y:S01]  /*aee0*/  ULDC UR12, c[0x0][0x14] ;  /* 0x00000500000c7ab9 */ /* 0x000fe20000000800 */
[----:B------:R-:W-:Y:S02]  /*aef0*/  USHF.L.U32 UR11, UR14, UR11, URZ ;  /* 0x0000000b0e0b7299 */ /* 0x000fe4000800063f */
[----:B------:R-:W-:Y:S02]  /*af00*/  UIMAD.WIDE.U32 UR38, UR8, UR12, URZ ;  /* 0x0000000c082672a5 */ /* 0x000fe4000f8e003f */
[----:B------:R-:W-:-:S02]  /*af10*/  UIMAD UR29, UR9, UR12, URZ ;  /* 0x0000000c091d72a4 */ /* 0x000fc4000f8e023f */
[----:B------:R-:W-:Y:S02]  /*af20*/  ULOP3.LUT UR10, UR10, 0xffff, URZ, 0xc0, !UPT ;  /* 0x0000ffff0a0a7892 */ /* 0x000fe4000f8ec03f */
[----:B------:R-:W-:Y:S02]  /*af30*/  ULOP3.LUT UR6, UR6, 0x80, URZ, 0xc0, !UPT ;  /* 0x0000008006067892 */ /* 0x000fe4000f8ec03f */
[----:B------:R-:W-:Y:S02]  /*af40*/  ULOP3.LUT UR7, UR7, 0x2000, URZ, 0xc0, !UPT ;  /* 0x0000200007077892 */ /* 0x000fe4000f8ec03f */
[----:B------:R-:W-:Y:S02]  /*af50*/  ULOP3.LUT UR21, UR21, UR11, URZ, 0xfc, !UPT ;  /* 0x0000000b15157292 */ /* 0x000fe4000f8efc3f */
[----:B------:R-:W-:Y:S02]  /*af60*/  UIADD3 UR29, UR39, UR29, URZ ;  /* 0x0000001d271d7290 */ /* 0x000fe4000fffe03f */
[----:B------:R-:W-:-:S12]  /*af70*/  USHF.L.U32 UR30, UR30, UR10, URZ ;  /* 0x0000000a1e1e7299 */ /* 0x000fd8000800063f */
.L_x_307:
[----:B------:R-:W-:-:S03]  /*af80*/  UMOV UR8, 0xffffffff ;  /* 0xffffffff00087882 */ /* 0x000fc60000000000 */
[----:B------:R-:W-:Y:S05]  /*af90*/  BRA.DIV UR8, `(.L_x_297) ;  /* 0x0000001208007947 */ /* 0x000fea000b800000 */
[----:B------:R-:W-:-:S13]  /*afa0*/  ELECT P6, URZ, PT ;  /* 0x00000000003f782f */ /* 0x000fda00038c0000 */
.L_x_319:
[----:B------:R-:W0:Y:S01]  /*afb0*/  LDC R4, c[0x0][0x28c] ;  /* 0x0000a300ff047b82 */ /* 0x000e220000000800 */
[----:B------:R-:W-:Y:S01]  /*afc0*/  BSSY B1, `(.L_x_298) ;  /* 0x0000048000017945 */ /* 0x000fe20003800000 */
[----:B0-----:R-:W-:-:S13]  /*afd0*/  ISETP.LT.OR P6, PT, R4, 0x1, !P6 ;  /* 0x000000010400780c */ /* 0x001fda00077c1670 */
[----:B------:R-:W-:Y:S05]  /*afe0*/  @P6 BRA `(.L_x_299) ;  /* 0x0000000400146947 */ /* 0x000fea0003800000 */
[----:B------:R-:W-:Y:S01]  /*aff0*/  LEA R11, R11, UR37, 0x1 ;  /* 0x000000250b0b7c11 */ /* 0x000fe2000f8e08ff */
[----:B------:R-:W-:Y:S01]  /*b000*/  IMAD.MOV.U32 R21, RZ, RZ, RZ ;  /* 0x000000ffff157224 */ /* 0x000fe200078e00ff */
[----:B------:R-:W-:Y:S01]  /*b010*/  LEA R20, R20, UR6, 0x8 ;  /* 0x0000000614147c11 */ /* 0x000fe2000f8e40ff */
[----:B------:R-:W-:Y:S02]  /*b020*/  IMAD.MOV.U32 R4, RZ, RZ, R8 ;  /* 0x000000ffff047224 */ /* 0x000fe400078e0008 */
[----:B------:R-:W-:Y:S02]  /*b030*/  IMAD.MOV.U32 R5, RZ, RZ, R0 ;  /* 0x000000ffff057224 */ /* 0x000fe400078e0000 */
[----:B------:R-:W-:Y:S02]  /*b040*/  IMAD.MOV.U32 R6, RZ, RZ, R12 ;  /* 0x000000ffff067224 */ /* 0x000fe400078e000c */
[----:B------:R-:W-:-:S07]  /*b050*/  IMAD.SHL.U32 R15, R11, 0x40, RZ ;  /* 0x000000400b0f7824 */ /* 0x000fce00078e00ff */
.L_x_302:
[----:B------:R-:W0:Y:S01]  /*b060*/  S2R R14, SR_CgaCtaId ;  /* 0x00000000000e7919 */ /* 0x000e220000008800 */
[----:B------:R-:W-:Y:S02]  /*b070*/  MOV R7, 0x400 ;  /* 0x0000040000077802 */ /* 0x000fe40000000f00 */
[----:B------:R-:W-:-:S13]  /*b080*/  LOP3.LUT P1, RZ, R18, 0x7f, RZ, 0xc0, !PT ;  /* 0x0000007f12ff7812 */ /* 0x000fda000782c0ff */
[----:B------:R-:W1:Y:S01]  /*b090*/  @!P1 LDC R11, c[0x0][0x500] ;  /* 0x00014000ff0b9b82 */ /* 0x000e620000000800 */
[----:B0-----:R-:W-:Y:S02]  /*b0a0*/  LEA R22, R14, R7, 0x18 ;  /* 0x000000070e167211 */ /* 0x001fe400078ec0ff */
[----:B------:R-:W-:-:S03]  /*b0b0*/  SHF.L.U32 R7, R5, 0x1f, RZ ;  /* 0x0000001f05077819 */ /* 0x000fc600000006ff */
[----:B------:R-:W-:-:S04]  /*b0c0*/  IMAD R14, R6, 0x8, R22 ;  /* 0x00000008060e7824 */ /* 0x000fc800078e0216 */
[----:B------:R-:W0:Y:S02]  /*b0d0*/  SYNCS.PHASECHK.TRANS64.TRYWAIT P0, [R14+URZ+0x28], R7 ;  /* 0x000028070e0075a7 */ /* 0x000e24000800017f */
[----:B01----:R-:W-:Y:S05]  /*b0e0*/  @!P0 BRA `(.L_x_300) ;  /* 0x0000000c00cc8947 */ /* 0x003fea0003800000 */
.L_x_320:
[----:B0-----:R-:W-:Y:S01]  /*b0f0*/  PRMT R7, R9, 0x9910, RZ ;  /* 0x0000991009077816 */ /* 0x001fe200000000ff */
[----:B------:R0:W-:Y:S03]  /*b100*/  @!P1 SYNCS.ARRIVE.TRANS64 RZ, [R14+URZ], R11 ;  /* 0x0000000b0eff99a7 */ /* 0x0001e6000800003f */
[----:B------:R-:W-:-:S13]  /*b110*/  ISETP.NE.AND P0, PT, R7, 0x2, PT ;  /* 0x000000020700780c */ /* 0x000fda0003f05270 */
[----:B0-----:R-:W-:Y:S05]  /*b120*/  @P0 BRA `(.L_x_301) ;  /* 0x0000000000040947 */ /* 0x001fea0003800000 */
[----:B------:R-:W-:Y:S01]  /*b130*/  BPT.TRAP 0x1 ;  /* 0x000000040000795c */ /* 0x000fe20000300000 */
.L_x_301:
[----:B------:R-:W-:Y:S01]  /*b140*/  LEA R7, R6, UR37, 0x2 ;  /* 0x0000002506077c11 */ /* 0x000fe2000f8e10ff */
[----:B------:R-:W-:Y:S01]  /*b150*/  VIADD R4, R4, 0xffffffff ;  /* 0xffffffff04047836 */ /* 0x000fe20000000000 */
[----:B------:R-:W-:Y:S01]  /*b160*/  LEA R11, R6, UR7, 0xf ;  /* 0x00000007060b7c11 */ /* 0x000fe2000f8e78ff */
[----:B------:R-:W-:Y:S01]  /*b170*/  UIADD3 UR14, UP0, UR40, 0xf0, URZ ;  /* 0x000000f0280e7890 */ /* 0x000fe2000ff1e03f */
[----:B------:R-:W-:Y:S01]  /*b180*/  R2UR UR34, R21 ;  /* 0x00000000152272ca */ /* 0x000fe200000e0000 */
[----:B------:R-:W-:Y:S01]  /*b190*/  IMAD.SHL.U32 R7, R7, 0x1000, RZ ;  /* 0x0000100007077824 */ /* 0x000fe200078e00ff */
[----:B------:R-:W-:Y:S01]  /*b1a0*/  R2UR UR33, R14 ;  /* 0x000000000e2172ca */ /* 0x000fe200000e0000 */
[--C-:B------:R-:W-:Y:S01]  /*b1b0*/  IMAD R11, R11, 0x2, R22.reuse ;  /* 0x000000020b0b7824 */ /* 0x100fe200078e0216 */
[----:B------:R-:W-:Y:S01]  /*b1c0*/  R2UR UR36, R13 ;  /* 0x000000000d2472ca */ /* 0x000fe200000e0000 */
[----:B------:R-:W-:Y:S01]  /*b1d0*/  IMAD R7, R7, 0x2, R22 ;  /* 0x0000000207077824 */ /* 0x000fe200078e0216 */
[----:B------:R-:W-:Y:S01]  /*b1e0*/  R2UR UR35, R15 ;  /* 0x000000000f2372ca */ /* 0x000fe200000e0000 */
[----:B------:R-:W-:Y:S01]  /*b1f0*/  UIADD3 UR42, UP1, UR40, 0x1f0, URZ ;  /* 0x000001f0282a7890 */ /* 0x000fe2000ff3e03f */
[----:B------:R-:W-:Y:S01]  /*b200*/  R2UR UR8, R11 ;  /* 0x000000000b0872ca */ /* 0x000fe200000e0000 */
[----:B------:R-:W-:Y:S01]  /*b210*/  UIADD3.X UR15, URZ, UR41, URZ, UP0, !UPT ;  /* 0x000000293f0f7290 */ /* 0x000fe200087fe43f */
[----:B------:R-:W-:Y:S01]  /*b220*/  R2UR UR24, R7 ;  /* 0x00000000071872ca */ /* 0x000fe200000e0000 */
[----:B------:R-:W-:Y:S01]  /*b230*/  UPRMT UR31, URZ, 0x5410, UR30 ;  /* 0x000054103f1f7896 */ /* 0x000fe2000800001e */
[----:B------:R-:W-:Y:S01]  /*b240*/  R2UR UR19, R20 ;  /* 0x00000000141372ca */ /* 0x000fe200000e0000 */
[----:B------:R-:W-:Y:S01]  /*b250*/  UIADD3 UR26, UR34, 0x40, URZ ;  /* 0x00000040221a7890 */ /* 0x000fe2000fffe03f */
[----:B------:R-:W-:Y:S01]  /*b260*/  ISETP.GT.AND P1, PT, R4, 0x1, PT ;  /* 0x000000010400780c */ /* 0x000fe20003f24270 */
[----:B------:R-:W-:Y:S01]  /*b270*/  UIADD3.X UR43, URZ, UR41, URZ, UP1, !UPT ;  /* 0x000000293f2b7290 */ /* 0x000fe20008ffe43f */
[----:B------:R-:W-:Y:S01]  /*b280*/  VIADD R6, R6, 0x1 ;  /* 0x0000000106067836 */ /* 0x000fe20000000000 */
[----:B------:R-:W-:Y:S01]  /*b290*/  UPRMT UR44, URZ, 0x5410, UR21 ;  /* 0x000054103f2c7896 */ /* 0x000fe20008000015 */
[----:B------:R-:W-:Y:S01]  /*b2a0*/  VIADD R21, R21, 0x80 ;  /* 0x0000008015157836 */ /* 0x000fe20000000000 */
[----:B------:R-:W-:Y:S01]  /*b2b0*/  UMOV UR22, 0x0 ;  /* 0x0000000000167882 */ /* 0x000fe20000000000 */
[----:B------:R-:W-:Y:S01]  /*b2c0*/  UMOV UR23, 0x10000000 ;  /* 0x1000000000177882 */ /* 0x000fe20000000000 */
[----:B------:R-:W-:Y:S01]  /*b2d0*/  UIADD3 UR16, UR8, 0x28100, URZ ;  /* 0x0002810008107890 */ /* 0x000fe2000fffe03f */
[----:B------:R-:W-:Y:S01]  /*b2e0*/  ISETP.NE.AND P0, PT, R6, 0x5, PT ;  /* 0x000000050600780c */ /* 0x000fe20003f05270 */
[----:B------:R-:W-:-:S02]  /*b2f0*/  UIADD3 UR32, UR24, 0x100, URZ ;  /* 0x0000010018207890 */ /* 0x000fc4000fffe03f */
[----:B------:R-:W-:Y:S01]  /*b300*/  UIADD3 UR24, UR24, 0x4100, URZ ;  /* 0x0000410018187890 */ /* 0x000fe2000fffe03f */
[----:B------:R-:W-:Y:S01]  /*b310*/  SEL R14, RZ, 0x1, P0 ;  /* 0x00000001ff0e7807 */ /* 0x000fe20000000000 */
[----:B------:R-:W-:Y:S01]  /*b320*/  UIADD3 UR8, UR8, 0x30100, URZ ;  /* 0x0003010008087890 */ /* 0x000fe2000fffe03f */
[----:B------:R-:W-:Y:S01]  /*b330*/  SEL R6, R6, RZ, P0 ;  /* 0x000000ff06067207 */ /* 0x000fe20000000000 */
[----:B------:R-:W-:Y:S01]  /*b340*/  UMOV UR25, UR33 ;  /* 0x0000002100197c82 */ /* 0x000fe20008000000 */
[----:B------:R-:W-:Y:S01]  /*b350*/  UMOV UR28, UR36 ;  /* 0x00000024001c7c82 */ /* 0x000fe20008000000 */
[----:B------:R-:W-:Y:S01]  /*b360*/  UMOV UR27, UR35 ;  /* 0x00000023001b7c82 */ /* 0x000fe20008000000 */
[----:B------:R-:W-:Y:S01]  /*b370*/  UMOV UR17, UR33 ;  /* 0x0000002100117c82 */ /* 0x000fe20008000000 */
[----:B------:R-:W-:Y:S01]  /*b380*/  UMOV UR18, UR34 ;  /* 0x0000002200127c82 */ /* 0x000fe20008000000 */
[----:B------:R-:W-:Y:S01]  /*b390*/  UMOV UR20, UR36 ;  /* 0x0000002400147c82 */ /* 0x000fe20008000000 */
[----:B------:R0:W-:Y:S01]  /*b3a0*/  UTMALDG.3D.MULTICAST [UR32], [UR14], UR31, desc[UR22] ;  /* 0x000016200e0073b4 */ /* 0x0001e2000801181f */
[----:B------:R-:W-:Y:S01]  /*b3b0*/  UMOV UR9, UR33 ;  /* 0x0000002100097c82 */ /* 0x000fe20008000000 */
[----:B------:R-:W-:Y:S01]  /*b3c0*/  UMOV UR11, UR19 ;  /* 0x00000013000b7c82 */ /* 0x000fe20008000000 */
[----:B------:R-:W-:Y:S01]  /*b3d0*/  UMOV UR12, UR36 ;  /* 0x00000024000c7c82 */ /* 0x000fe20008000000 */
[----:B------:R-:W-:Y:S01]  /*b3e0*/  UMOV UR10, UR26 ;  /* 0x0000001a000a7c82 */ /* 0x000fe20008000000 */
[----:B------:R-:W-:Y:S01]  /*b3f0*/  LOP3.LUT R5, R5, R14, RZ, 0x3c, !PT ;  /* 0x0000000e05057212 */ /* 0x000fe200078e3cff */
[----:B------:R0:W-:Y:S01]  /*b400*/  UTMALDG.3D.MULTICAST [UR24], [UR14], UR31, desc[UR22] ;  /* 0x000016180e0073b4 */ /* 0x0001e2000801181f */
[----:B------:R0:W-:Y:S01]  /*b410*/  UTMALDG.3D.MULTICAST [UR16], [UR42], UR44, desc[UR22] ;  /* 0x000016102a0073b4 */ /* 0x0001e2000801182c */
[----:B------:R0:W-:Y:S02]  /*b420*/  UTMALDG.3D.MULTICAST [UR8], [UR42], UR44, desc[UR22] ;  /* 0x000016082a0073b4 */ /* 0x0001e4000801182c */
[----:B0-----:R-:W-:Y:S05]  /*b430*/  @P1 BRA `(.L_x_302) ;  /* 0xfffffffc00081947 */ /* 0x001fea000383ffff */
.L_x_299:
[----:B------:R-:W-:Y:S05]  /*b440*/  BSYNC B1 ;  /* 0x0000000000017941 */ /* 0x000fea0003800000 */
.L_x_298:
[----:B------:R-:W-:Y:S01]  /*b450*/  LOP3.LUT P1, RZ, R10, 0xff, RZ, 0xc0, !PT ;  /* 0x000000ff0aff7812 */ /* 0x000fe2000782c0ff */
[C---:B------:R-:W-:Y:S01]  /*b460*/  IMAD.IADD R12, R3.reuse, 0x1, R12 ;  /* 0x00000001030c7824 */ /* 0x040fe200078e020c */
[----:B------:R-:W-:Y:S01]  /*b470*/  ULDC.64 UR8, c[0x0][0x650] ;  /* 0x0001940000087ab9 */ /* 0x000fe20000000a00 */
[C---:B------:R-:W-:Y:S01]  /*b480*/  ISETP.GE.U32.AND P2, PT, R3.reuse, 0x5, PT ;  /* 0x000000050300780c */ /* 0x040fe20003f46070 */
[----:B------:R-:W-:Y:S01]  /*b490*/  BSSY B1, `(.L_x_303) ;  /* 0x000006a000017945 */ /* 0x000fe20003800000 */
[----:B------:R-:W-:Y:S01]  /*b4a0*/  IMAD.MOV.U32 R11, RZ, RZ, -0x1 ;  /* 0xffffffffff0b7424 */ /* 0x000fe200078e00ff */
[----:B------:R-:W-:Y:S01]  /*b4b0*/  ISETP.GT.U32.AND P0, PT, R12, 0x4, PT ;  /* 0x000000040c00780c */ /* 0x000fe20003f04070 */
[----:B------:R-:W-:Y:S01]  /*b4c0*/  IMAD.MOV.U32 R20, RZ, RZ, -0x1 ;  /* 0xffffffffff147424 */ /* 0x000fe200078e00ff */
[----:B------:R-:W-:Y:S01]  /*b4d0*/  PRMT R10, RZ, 0x7610, R10 ;  /* 0x00007610ff0a7816 */ /* 0x000fe2000000000a */
[----:B------:R-:W-:Y:S01]  /*b4e0*/  IMAD.MOV.U32 R13, RZ, RZ, -0x1 ;  /* 0xffffffffff0d7424 */ /* 0x000fe200078e00ff */
[----:B------:R-:W-:-:S03]  /*b4f0*/  ISETP.LT.U32.AND P0, PT, R3, 0x5, P0 ;  /* 0x000000050300780c */ /* 0x000fc60000701070 */
[----:B------:R-:W0:Y:S01]  /*b500*/  @P1 S2R R5, SR_CgaCtaId ;  /* 0x0000000000051919 */ /* 0x000e220000008800 */
[----:B------:R-:W-:-:S04]  /*b510*/  @P1 MOV R4, 0x400 ;  /* 0x0000040000041802 */ /* 0x000fc80000000f00 */
[----:B0-----:R-:W-:Y:S01]  /*b520*/  @P1 LEA R6, R5, R4, 0x18 ;  /* 0x0000000405061211 */ /* 0x001fe200078ec0ff */
[----:B------:R-:W-:-:S03]  /*b530*/  IMAD.WIDE.U32 R4, R12, -0x33333333, RZ ;  /* 0xcccccccd0c047825 */ /* 0x000fc600078e00ff */
[----:B------:R0:W-:Y:S01]  /*b540*/  @P1 SYNCS.ARRIVE.TRANS64.A1T0 RZ, [R6+URZ+0x68], RZ ;  /* 0x000068ff06ff19a7 */ /* 0x0001e2000810003f */
[----:B------:R-:W-:Y:S02]  /*b550*/  IADD3 R16, P1, R16, UR38, RZ ;  /* 0x0000002610107c10 */ /* 0x000fe4000ff3e0ff */
[----:B------:R-:W-:Y:S02]  /*b560*/  SHF.R.U32.HI R7, RZ, 0x2, R5 ;  /* 0x00000002ff077819 */ /* 0x000fe40000011605 */
[----:B------:R-:W-:Y:S02]  /*b570*/  SEL R5, RZ, 0x1, !P0 ;  /* 0x00000001ff057807 */ /* 0x000fe40004000000 */
[----:B------:R-:W-:Y:S01]  /*b580*/  IADD3.X R17, R17, UR29, RZ, P1, !PT ;  /* 0x0000001d11117c10 */ /* 0x000fe20008ffe4ff */
[----:B------:R-:W-:Y:S01]  /*b590*/  IMAD R12, R7, -0x5, R12 ;  /* 0xfffffffb070c7824 */ /* 0x000fe200078e020c */
[----:B------:R-:W-:Y:S02]  /*b5a0*/  ISETP.GE.U32.AND P0, PT, R16, UR8, PT ;  /* 0x0000000810007c0c */ /* 0x000fe4000bf06070 */
[----:B------:R-:W-:-:S02]  /*b5b0*/  LOP3.LUT R0, R0, R5, RZ, 0x3c, !PT ;  /* 0x0000000500007212 */ /* 0x000fc400078e3cff */
[----:B------:R-:W-:Y:S02]  /*b5c0*/  ISETP.GE.U32.AND.EX P0, PT, R17, UR9, PT, P0 ;  /* 0x0000000911007c0c */ /* 0x000fe4000bf06100 */
[----:B------:R-:W-:Y:S02]  /*b5d0*/  @P2 LOP3.LUT R0, R0, 0x1, R7, 0x78, !PT ;  /* 0x0000000100002812 */ /* 0x000fe400078e7807 */
[----:B------:R-:W-:-:S09]  /*b5e0*/  PRMT R4, RZ, 0x7610, R4 ;  /* 0x00007610ff047816 */ /* 0x000fd20000000004 */
[----:B0-----:R-:W-:Y:S05]  /*b5f0*/  @P0 BRA `(.L_x_304) ;  /* 0x00000004004c0947 */ /* 0x001fea0003800000 */
[----:B------:R-:W0:Y:S01]  /*b600*/  S2R R14, SR_CTAID.X ;  /* 0x00000000000e7919 */ /* 0x000e220000002500 */
[----:B------:R-:W-:Y:S01]  /*b610*/  ULDC.64 UR8, c[0x0][0x628] ;  /* 0x00018a0000087ab9 */ /* 0x000fe20000000a00 */
[----:B------:R-:W1:Y:S01]  /*b620*/  LDC R15, c[0x0][0x144] ;  /* 0x00005100ff0f7b82 */ /* 0x000e620000000800 */
[----:B------:R-:W-:Y:S01]  /*b630*/  ISETP.NE.U32.AND P0, PT, RZ, UR8, PT ;  /* 0x00000008ff007c0c */ /* 0x000fe2000bf05070 */
[----:B------:R-:W2:Y:S01]  /*b640*/  S2R R11, SR_CTAID.Y ;  /* 0x00000000000b7919 */ /* 0x000ea20000002600 */
[----:B------:R-:W-:Y:S01]  /*b650*/  ULDC UR10, c[0x0][0x150] ;  /* 0x00005400000a7ab9 */ /* 0x000fe20000000800 */
[----:B------:R-:W-:Y:S01]  /*b660*/  ULDC UR11, c[0x0][0x630] ;  /* 0x00018c00000b7ab9 */ /* 0x000fe20000000800 */
[----:B------:R-:W-:Y:S01]  /*b670*/  ISETP.NE.AND.EX P0, PT, RZ, UR9, PT, P0 ;  /* 0x00000009ff007c0c */ /* 0x000fe2000bf05300 */
[----:B------:R-:W-:Y:S01]  /*b680*/  IMAD.MOV.U32 R4, RZ, RZ, R16 ;  /* 0x000000ffff047224 */ /* 0x000fe200078e0010 */
[----:B0-----:R-:W-:-:S05]  /*b690*/  I2FP.F32.U32 R5, R14 ;  /* 0x0000000e00057245 */ /* 0x001fca0000201000 */
[----:B------:R-:W-:Y:S01]  /*b6a0*/  FMUL R20, R5, UR10 ;  /* 0x0000000a05147c20 */ /* 0x000fe20008400000 */
[----:B------:R-:W-:-:S05]  /*b6b0*/  IMAD.MOV.U32 R5, RZ, RZ, R17 ;  /* 0x000000ffff057224 */ /* 0x000fca00078e0011 */
[----:B--2---:R-:W-:Y:S05]  /*b6c0*/  @!P0 BRA `(.L_x_305) ;  /* 0x0000000000288947 */ /* 0x004fea0003800000 */
[----:B------:R-:W-:Y:S02]  /*b6d0*/  ULDC UR10, c[0x0][0x634] ;  /* 0x00018d00000a7ab9 */ /* 0x000fe40000000800 */
[----:B------:R-:W-:-:S05]  /*b6e0*/  IADD3 R5, P0, R16, UR10, RZ ;  /* 0x0000000a10057c10 */ /* 0x000fca000ff1e0ff */
[----:B------:R-:W-:-:S04]  /*b6f0*/  IMAD.X R13, RZ, RZ, R17, P0 ;  /* 0x000000ffff0d7224 */ /* 0x000fc800000e0611 */
[----:B------:R-:W-:-:S04]  /*b700*/  IMAD.WIDE.U32 R6, R13, UR8, RZ ;  /* 0x000000080d067c25 */ /* 0x000fc8000f8e00ff */
[----:B------:R-:W-:-:S04]  /*b710*/  IMAD.WIDE.U32 R6, P0, R5, UR9, R6 ;  /* 0x0000000905067c25 */ /* 0x000fc8000f800006 */
[----:B------:R-:W-:-:S04]  /*b720*/  IMAD.WIDE.U32 R4, R5, UR8, RZ ;  /* 0x0000000805047c25 */ /* 0x000fc8000f8e00ff */
[----:B------:R-:W-:Y:S01]  /*b730*/  IMAD.MOV.U32 R4, RZ, RZ, R7 ;  /* 0x000000ffff047224 */ /* 0x000fe200078e0007 */
[----:B------:R-:W-:Y:S01]  /*b740*/  IADD3 RZ, P1, R5, R6, RZ ;  /* 0x0000000605ff7210 */ /* 0x000fe20007f3e0ff */
[----:B------:R-:W-:-:S04]  /*b750*/  IMAD.X R5, RZ, RZ, RZ, P0 ;  /* 0x000000ffff057224 */ /* 0x000fc800000e06ff */
[----:B------:R-:W-:-:S08]  /*b760*/  IMAD.WIDE.U32.X R4, R13, UR9, R4, P1 ;  /* 0x000000090d047c25 */ /* 0x000fd000088e0404 */
.L_x_305:
[--C-:B------:R-:W-:Y:S01]  /*b770*/  SHF.R.U64 R13, R4, UR11, R5.reuse ;  /* 0x0000000b040d7c19 */ /* 0x100fe20008001205 */
[----:B------:R-:W0:Y:S01]  /*b780*/  F2I.U32.TRUNC.NTZ R20, R20 ;  /* 0x0000001400147305 */ /* 0x000e22000020f000 */
[----:B------:R-:W-:Y:S01]  /*b790*/  SHF.R.U32.HI R4, RZ, UR11, R5 ;  /* 0x0000000bff047c19 */ /* 0x000fe20008011605 */
[----:B------:R-:W-:Y:S01]  /*b7a0*/  ULDC.64 UR8, c[0x0][0x620] ;  /* 0x0001880000087ab9 */ /* 0x000fe20000000a00 */
[----:B------:R-:W-:Y:S01]  /*b7b0*/  IADD3 R7, P0, RZ, -R13, RZ ;  /* 0x8000000dff077210 */ /* 0x000fe20007f1e0ff */
[----:B------:R-:W-:Y:S01]  /*b7c0*/  ULDC.64 UR10, c[0x0][0x640] ;  /* 0x00019000000a7ab9 */ /* 0x000fe20000000a00 */
[----:B------:R-:W2:Y:S03]  /*b7d0*/  LDC R22, c[0x0][0x148] ;  /* 0x00005200ff167b82 */ /* 0x000ea60000000800 */
[----:B------:R-:W-:Y:S01]  /*b7e0*/  IMAD.X R4, RZ, RZ, ~R4, P0 ;  /* 0x000000ffff047224 */ /* 0x000fe200000e0e04 */
[----:B------:R-:W-:-:S03]  /*b7f0*/  ISETP.NE.U32.AND P0, PT, RZ, UR10, PT ;  /* 0x0000000aff007c0c */ /* 0x000fc6000bf05070 */
[----:B------:R-:W-:Y:S01]  /*b800*/  IMAD R6, R4, UR8, RZ ;  /* 0x0000000804067c24 */ /* 0x000fe2000f8e02ff */
[----:B------:R-:W-:Y:S01]  /*b810*/  ISETP.NE.AND.EX P0, PT, RZ, UR11, PT, P0 ;  /* 0x0000000bff007c0c */ /* 0x000fe2000bf05300 */
[----:B------:R-:W-:Y:S01]  /*b820*/  IMAD.WIDE.U32 R4, R7, UR8, R16 ;  /* 0x0000000807047c25 */ /* 0x000fe2000f8e0010 */
[----:B------:R-:W-:-:S03]  /*b830*/  ULDC UR8, c[0x0][0x618] ;  /* 0x0001860000087ab9 */ /* 0x000fc60000000800 */
[----:B------:R-:W-:Y:S01]  /*b840*/  IMAD R7, R7, UR9, R6 ;  /* 0x0000000907077c24 */ /* 0x000fe2000f8e0206 */
[----:B------:R-:W-:Y:S01]  /*b850*/  ULDC UR9, c[0x0][0x154] ;  /* 0x0000550000097ab9 */ /* 0x000fe20000000800 */
[----:B0-----:R-:W-:Y:S02]  /*b860*/  IMAD.MOV R6, RZ, RZ, -R20 ;  /* 0x000000ffff067224 */ /* 0x001fe400078e0a14 */
[----:B------:R-:W-:Y:S02]  /*b870*/  IMAD.IADD R5, R5, 0x1, R7 ;  /* 0x0000000105057824 */ /* 0x000fe400078e0207 */
[----:B-1----:R-:W-:Y:S01]  /*b880*/  IMAD R14, R15, R6, R14 ;  /* 0x000000060f0e7224 */ /* 0x002fe200078e020e */
[----:B------:R-:W-:Y:S02]  /*b890*/  I2FP.F32.U32 R6, R11 ;  /* 0x0000000b00067245 */ /* 0x000fe40000201000 */
[--C-:B------:R-:W-:Y:S02]  /*b8a0*/  SHF.R.U64 R15, R4, UR8, R5.reuse ;  /* 0x00000008040f7c19 */ /* 0x100fe40008001205 */
[----:B------:R-:W-:Y:S01]  /*b8b0*/  SHF.R.U32.HI R4, RZ, UR8, R5 ;  /* 0x00000008ff047c19 */ /* 0x000fe20008011605 */
[----:B------:R-:W-:Y:S01]  /*b8c0*/  FMUL R6, R6, UR9 ;  /* 0x0000000906067c20 */ /* 0x000fe20008400000 */
[----:B------:R-:W-:-:S02]  /*b8d0*/  ULDC UR8, c[0x0][0x608] ;  /* 0x0001820000087ab9 */ /* 0x000fc40000000800 */
[--C-:B------:R-:W-:Y:S01]  /*b8e0*/  SHF.R.U64 R21, R15, UR8, R4.reuse ;  /* 0x000000080f157c19 */ /* 0x100fe20008001204 */
[----:B------:R0:W1:Y:S01]  /*b8f0*/  F2I.U32.TRUNC.NTZ R24, R6 ;  /* 0x0000000600187305 */ /* 0x000062000020f000 */
[----:B------:R-:W-:Y:S01]  /*b900*/  SHF.R.U32.HI R4, RZ, UR8, R4 ;  /* 0x00000008ff047c19 */ /* 0x000fe20008011604 */
[----:B------:R-:W-:-:S03]  /*b910*/  ULDC UR8, c[0x0][0x658] ;  /* 0x0001960000087ab9 */ /* 0x000fc60000000800 */
[--C-:B------:R-:W-:Y:S02]  /*b920*/  SHF.R.U64 R20, R21, UR8, R4.reuse ;  /* 0x0000000815147c19 */ /* 0x100fe40008001204 */
[----:B------:R-:W-:-:S03]  /*b930*/  SHF.R.U32.HI R23, RZ, UR8, R4 ;  /* 0x00000008ff177c19 */ /* 0x000fc60008011604 */
[----:B------:R-:W-:Y:S02]  /*b940*/  IMAD.MOV.U32 R4, RZ, RZ, R20 ;  /* 0x000000ffff047224 */ /* 0x000fe400078e0014 */
[----:B------:R-:W-:Y:S01]  /*b950*/  IMAD.MOV.U32 R5, RZ, RZ, R23 ;  /* 0x000000ffff057224 */ /* 0x000fe200078e0017 */
[----:B0-----:R-:W-:Y:S06]  /*b960*/  @!P0 BRA `(.L_x_306) ;  /* 0x0000000000288947 */ /* 0x001fec0003800000 */
        /* <DEDUP_REMOVED lines=10> */
.L_x_306:
[----:B------:R-:W-:Y:S01]  /*ba10*/  ISETP.NE.AND P0, PT, R2, 0x1, PT ;  /* 0x000000010200780c */ /* 0x000fe20003f05270 */
[----:B------:R-:W-:Y:S01]  /*ba20*/  ULDC UR8, c[0x0][0x648] ;  /* 0x0001920000087ab9 */ /* 0x000fe20000000800 */
[----:B-1----:R-:W-:Y:S01]  /*ba30*/  IMAD.MOV R24, RZ, RZ, -R24 ;  /* 0x000000ffff187224 */ /* 0x002fe200078e0a18 */
[----:B------:R-:W-:Y:S01]  /*ba40*/  SHF.R.U64 R4, R4, UR8, R5 ;  /* 0x0000000804047c19 */ /* 0x000fe20008001205 */
[----:B------:R-:W-:Y:S01]  /*ba50*/  ULDC UR8, c[0x0][0x638] ;  /* 0x00018e0000087ab9 */ /* 0x000fe20000000800 */
[----:B------:R-:W-:Y:S01]  /*ba60*/  LOP3.LUT R21, R21, UR13, RZ, 0xc0, !PT ;  /* 0x0000000d15157c12 */ /* 0x000fe2000f8ec0ff */
[----:B------:R-:W-:Y:S02]  /*ba70*/  ULDC UR9, c[0x0][0x610] ;  /* 0x0001840000097ab9 */ /* 0x000fe40000000800 */
[----:B------:R-:W-:Y:S02]  /*ba80*/  IMAD.MOV R5, RZ, RZ, -R4 ;  /* 0x000000ffff057224 */ /* 0x000fe400078e0a04 */
[----:B------:R-:W-:-:S02]  /*ba90*/  IMAD R21, R4, UR5, R21 ;  /* 0x0000000504157c24 */ /* 0x000fc4000f8e0215 */
[----:B------:R-:W-:Y:S01]  /*baa0*/  IMAD R20, R5, UR8, R20 ;  /* 0x0000000805147c24 */ /* 0x000fe2000f8e0214 */
[----:B------:R-:W-:Y:S01]  /*bab0*/  ULDC UR8, c[0x0][0x600] ;  /* 0x0001800000087ab9 */ /* 0x000fe20000000800 */
[----:B--2---:R-:W-:Y:S01]  /*bac0*/  @P0 IMAD R14, R22, R24, R11 ;  /* 0x00000018160e0224 */ /* 0x004fe200078e020b */
[----:B------:R-:W-:Y:S01]  /*bad0*/  LOP3.LUT R11, R15, UR4, RZ, 0xc0, !PT ;  /* 0x000000040f0b7c12 */ /* 0x000fe2000f8ec0ff */
[----:B------:R-:W-:Y:S02]  /*bae0*/  IMAD.MOV.U32 R4, RZ, RZ, 0x1 ;  /* 0x00000001ff047424 */ /* 0x000fe400078e00ff */
[----:B------:R-:W-:Y:S02]  /*baf0*/  IMAD R14, R21, UR9, R14 ;  /* 0x00000009150e7c24 */ /* 0x000fe4000f8e020e */
[----:B------:R-:W-:-:S05]  /*bb00*/  IMAD R11, R20, UR8, R11 ;  /* 0x00000008140b7c24 */ /* 0x000fca000f8e020b */
[----:B------:R-:W-:Y:S02]  /*bb10*/  SEL R20, R11, R14, !P0 ;  /* 0x0000000e0b147207 */ /* 0x000fe40004000000 */
[----:B------:R-:W-:-:S07]  /*bb20*/  SEL R11, R14, R11, !P0 ;  /* 0x0000000b0e0b7207 */ /* 0x000fce0004000000 */
.L_x_304:
[----:B------:R-:W-:Y:S05]  /*bb30*/  BSYNC B1 ;  /* 0x0000000000017941 */ /* 0x000fea0003800000 */
.L_x_303:
[----:B------:R-:W-:-:S13]  /*bb40*/  LOP3.LUT P0, RZ, R4, 0xff, RZ, 0xc0, !PT ;  /* 0x000000ff04ff7812 */ /* 0x000fda000780c0ff */
[----:B------:R-:W-:Y:S05]  /*bb50*/  @P0 BRA `(.L_x_307) ;  /* 0xfffffff400080947 */ /* 0x000fea000383ffff */
[----:B------:R-:W-:Y:S05]  /*bb60*/  BSYNC B0 ;  /* 0x0000000000007941 */ /* 0x000fea0003800000 */
.L_x_296:
[----:B------:R-:W-:-:S03]  /*bb70*/  UMOV UR8, 0xffffffff ;  /* 0xffffffff00087882 */ /* 0x000fc60000000000 */
[----:B------:R-:W-:Y:S05]  /*bb80*/  BRA.DIV UR8, `(.L_x_308) ;  /* 0x0000000608387947 */ /* 0x000fea000b800000 */
[----:B------:R-:W-:-:S13]  /*bb90*/  ELECT P6, URZ, PT ;  /* 0x00000000003f782f */ /* 0x000fda00038c0000 */
.L_x_323:
[----:B------:R-:W-:Y:S04]  /*bba0*/  BSSY B0, `(.L_x_309) ;  /* 0x0000034000007945 */ /* 0x000fe80003800000 */
[----:B------:R-:W-:Y:S05]  /*bbb0*/  @!P6 BRA `(.L_x_310) ;  /* 0x0000000000c8e947 */ /* 0x000fea0003800000 */
[----:B------:R-:W-:-:S04]  /*bbc0*/  LOP3.LUT R19, R19, 0x2, RZ, 0xfc, !PT ;  /* 0x0000000213137812 */ /* 0x000fc800078efcff */
[----:B------:R-:W-:-:S13]  /*bbd0*/  ISETP.NE.AND P0, PT, R19, 0x3, PT ;  /* 0x000000031300780c */ /* 0x000fda0003f05270 */
[----:B------:R-:W-:Y:S05]  /*bbe0*/  @!P0 BRA `(.L_x_311) ;  /* 0x0000000000048947 */ /* 0x000fea0003800000 */
[----:B------:R-:W-:Y:S01]  /*bbf0*/  BPT.TRAP 0x1 ;  /* 0x000000040000795c */ /* 0x000fe20000300000 */
.L_x_311:
[----:B------:R-:W0:Y:S01]  /*bc00*/  S2R R3, SR_CgaCtaId ;  /* 0x0000000000037919 */ /* 0x000e220000008800 */
[----:B------:R-:W-:-:S04]  /*bc10*/  MOV R2, 0x400 ;  /* 0x0000040000027802 */ /* 0x000fc80000000f00 */
[----:B0-----:R-:W-:Y:S02]  /*bc20*/  LEA R3, R3, R2, 0x18 ;  /* 0x0000000203037211 */ /* 0x001fe400078ec0ff */
[----:B------:R-:W-:-:S03]  /*bc30*/  SHF.L.U32 R2, R0, 0x1f, RZ ;  /* 0x0000001f00027819 */ /* 0x000fc600000006ff */
[----:B------:R-:W-:-:S04]  /*bc40*/  VIADD R3, R3, 0x28 ;  /* 0x0000002803037836 */ /* 0x000fc80000000000 */
[C---:B------:R-:W-:Y:S02]  /*bc50*/  IMAD R7, R12.reuse, 0x8, R3 ;  /* 0x000000080c077824 */ /* 0x040fe400078e0203 */
[----:B------:R-:W-:Y:S02]  /*bc60*/  VIADD R12, R12, 0x1 ;  /* 0x000000010c0c7836 */ /* 0x000fe40000000000 */
[----:B------:R-:W0:Y:S03]  /*bc70*/  SYNCS.PHASECHK.TRANS64.TRYWAIT P0, [R7+URZ], R2 ;  /* 0x00000002070075a7 */ /* 0x000e26000800017f */
[----:B------:R-:W-:-:S04]  /*bc80*/  ISETP.NE.AND P1, PT, R12, 0x5, PT ;  /* 0x000000050c00780c */ /* 0x000fc80003f25270 */
[----:B------:R-:W-:Y:S02]  /*bc90*/  SEL R5, RZ, 0x1, P1 ;  /* 0x00000001ff057807 */ /* 0x000fe40000800000 */
[----:B------:R-:W-:Y:S02]  /*bca0*/  SEL R12, R12, RZ, P1 ;  /* 0x000000ff0c0c7207 */ /* 0x000fe40000800000 */
[----:B------:R-:W-:-:S03]  /*bcb0*/  LOP3.LUT R5, R0, R5, RZ, 0x3c, !PT ;  /* 0x0000000500057212 */ /* 0x000fc600078e3cff */
[----:B------:R-:W-:Y:S01]  /*bcc0*/  IMAD R9, R12, 0x8, R3 ;  /* 0x000000080c097824 */ /* 0x000fe200078e0203 */
[----:B------:R-:W-:Y:S01]  /*bcd0*/  SHF.L.U32 R4, R5, 0x1f, RZ ;  /* 0x0000001f05047819 */ /* 0x000fe200000006ff */
[----:B0-----:R-:W-:Y:S06]  /*bce0*/  @!P0 BRA `(.L_x_312) ;  /* 0x0000000400008947 */ /* 0x001fec0003800000 */
.L_x_324:
[----:B------:R-:W1:Y:S01]  /*bcf0*/  SYNCS.PHASECHK.TRANS64.TRYWAIT P0, [R9+URZ], R4 ;  /* 0x00000004090075a7 */ /* 0x000e62000800017f */
[----:B------:R-:W-:-:S05]  /*bd00*/  VIADD R0, R12, 0x1 ;  /* 0x000000010c007836 */ /* 0x000fca0000000000 */
[----:B------:R-:W-:-:S04]  /*bd10*/  ISETP.NE.AND P1, PT, R0, 0x5, PT ;  /* 0x000000050000780c */ /* 0x000fc80003f25270 */
[----:B0-----:R-:W-:Y:S02]  /*bd20*/  SEL R2, RZ, 0x1, P1 ;  /* 0x00000001ff027807 */ /* 0x001fe40000800000 */
[----:B------:R-:W-:Y:S02]  /*bd30*/  SEL R0, R0, RZ, P1 ;  /* 0x000000ff00007207 */ /* 0x000fe40000800000 */
[----:B------:R-:W-:-:S03]  /*bd40*/  LOP3.LUT R7, R5, R2, RZ, 0x3c, !PT ;  /* 0x0000000205077212 */ /* 0x000fc600078e3cff */
[----:B------:R-:W-:Y:S01]  /*bd50*/  IMAD R6, R0, 0x8, R3 ;  /* 0x0000000800067824 */ /* 0x000fe200078e0203 */
[----:B------:R-:W-:Y:S01]  /*bd60*/  SHF.L.U32 R5, R7, 0x1f, RZ ;  /* 0x0000001f07057819 */ /* 0x000fe200000006ff */
[----:B-1----:R-:W-:Y:S06]  /*bd70*/  @!P0 BRA `(.L_x_313) ;  /* 0x0000000000f08947 */ /* 0x002fec0003800000 */
.L_x_325:
[----:B------:R-:W1:Y:S01]  /*bd80*/  SYNCS.PHASECHK.TRANS64.TRYWAIT P0, [R6+URZ], R5 ;  /* 0x00000005060075a7 */ /* 0x000e62000800017f */
[----:B------:R-:W-:-:S05]  /*bd90*/  VIADD R0, R0, 0x1 ;  /* 0x0000000100007836 */ /* 0x000fca0000000000 */
[----:B------:R-:W-:-:S04]  /*bda0*/  ISETP.NE.AND P1, PT, R0, 0x5, PT ;  /* 0x000000050000780c */ /* 0x000fc80003f25270 */
[----:B------:R-:W-:Y:S02]  /*bdb0*/  SEL R2, RZ, 0x1, P1 ;  /* 0x00000001ff027807 */ /* 0x000fe40000800000 */
[----:B------:R-:W-:Y:S02]  /*bdc0*/  SEL R0, R0, RZ, P1 ;  /* 0x000000ff00007207 */ /* 0x000fe40000800000 */
[----:B------:R-:W-:-:S03]  /*bdd0*/  LOP3.LUT R7, R7, R2, RZ, 0x3c, !PT ;  /* 0x0000000207077212 */ /* 0x000fc600078e3cff */
[----:B0-----:R-:W-:Y:S01]  /*bde0*/  IMAD R9, R0, 0x8, R3 ;  /* 0x0000000800097824 */ /* 0x001fe200078e0203 */
[----:B------:R-:W-:Y:S01]  /*bdf0*/  SHF.L.U32 R4, R7, 0x1f, RZ ;  /* 0x0000001f07047819 */ /* 0x000fe200000006ff */
[----:B-1----:R-:W-:Y:S06]  /*be00*/  @!P0 BRA `(.L_x_314) ;  /* 0x0000000000e08947 */ /* 0x002fec0003800000 */
.L_x_326:
[----:B------:R-:W1:Y:S01]  /*be10*/  SYNCS.PHASECHK.TRANS64.TRYWAIT P0, [R9+URZ], R4 ;  /* 0x00000004090075a7 */ /* 0x000e62000800017f */
[----:B------:R-:W-:-:S05]  /*be20*/  VIADD R0, R0, 0x1 ;  /* 0x0000000100007836 */ /* 0x000fca0000000000 */
[----:B------:R-:W-:-:S04]  /*be30*/  ISETP.NE.AND P1, PT, R0, 0x5, PT ;  /* 0x000000050000780c */ /* 0x000fc80003f25270 */
[----:B------:R-:W-:Y:S02]  /*be40*/  SEL R2, RZ, 0x1, P1 ;  /* 0x00000001ff027807 */ /* 0x000fe40000800000 */
[----:B------:R-:W-:Y:S02]  /*be50*/  SEL R0, R0, RZ, P1 ;  /* 0x000000ff00007207 */ /* 0x000fe40000800000 */
[----:B------:R-:W-:Y:S01]  /*be60*/  LOP3.LUT R2, R7, R2, RZ, 0x3c, !PT ;  /* 0x0000000207027212 */ /* 0x000fe200078e3cff */
[----:B-1----:R-:W-:Y:S06]  /*be70*/  @!P0 BRA `(.L_x_315) ;  /* 0x0000000000d88947 */ /* 0x002fec0003800000 */
.L_x_327:
[----:B------:R-:W-:Y:S01]  /*be80*/  IMAD R3, R0, 0x8, R3 ;  /* 0x0000000800037824 */ /* 0x000fe200078e0203 */
[----:B------:R-:W-:-:S07]  /*be90*/  SHF.L.U32 R0, R2, 0x1f, RZ ;  /* 0x0000001f02007819 */ /* 0x000fce00000006ff */
.L_x_316:
[----:B--2---:R2:W3:Y:S02]  /*bea0*/  SYNCS.PHASECHK.TRANS64.TRYWAIT P0, [R3+URZ], R0 ;  /* 0x00000000030075a7 */ /* 0x0044e4000800017f */
[----:B---3--:R-:W-:Y:S05]  /*beb0*/  @!P0 NANOSLEEP.SYNCS 0x989680 ;  /* 0x009896800000895d */ /* 0x008fea0003900000 */
[----:B------:R-:W3:Y:S02]  /*bec0*/  @!P0 SYNCS.PHASECHK.TRANS64 P0, [R3+URZ], R0 ;  /* 0x00000000030085a7 */ /* 0x000ee4000800007f */
[----:B---3--:R-:W-:Y:S05]  /*bed0*/  @!P0 BRA `(.L_x_316) ;  /* 0xfffffffc00f08947 */ /* 0x008fea000383ffff */
.L_x_310:
[----:B------:R-:W-:Y:S05]  /*bee0*/  BSYNC B0 ;  /* 0x0000000000007941 */ /* 0x000fea0003800000 */
.L_x_309:
[----:B------:R-:W-:Y:S05]  /*bef0*/  EXIT ;  /* 0x000000000000794d */ /* 0x000fea0003800000 */
.L_x_21:
[----:B---3--:R3:W4:Y:S02]  /*bf00*/  SYNCS.PHASECHK.TRANS64.TRYWAIT P1, [R3+URZ], R0 ;  /* 0x00000000030075a7 */ /* 0x008724000802017f */
[----:B----4-:R-:W-:Y:S05]  /*bf10*/  @!P1 NANOSLEEP.SYNCS 0x989680 ;  /* 0x009896800000995d */ /* 0x010fea0003900000 */
[----:B------:R-:W4:Y:S02]  /*bf20*/  @!P1 SYNCS.PHASECHK.TRANS64 P1, [R3+URZ], R0 ;  /* 0x00000000030095a7 */ /* 0x000f24000802007f */
[----:B----4-:R-:W-:Y:S05]  /*bf30*/  @!P1 BRA `(.L_x_21) ;  /* 0xfffffffc00f09947 */ /* 0x010fea000383ffff */
[----:B------:R-:W-:Y:S05]  /*bf40*/  BRA `(.L_x_20) ;  /* 0xffffff54007c7947 */ /* 0x000fea000383ffff */
.L_x_26:
[----:B-1----:R1:W2:Y:S02]  /*bf50*/  SYNCS.PHASECHK.TRANS64.TRYWAIT P1, [R5+URZ], R4 ;  /* 0x00000004050075a7 */ /* 0x0022a4000802017f */
[----:B--2---:R-:W-:Y:S05]  /*bf60*/  @!P1 NANOSLEEP.SYNCS 0x989680 ;  /* 0x009896800000995d */ /* 0x004fea0003900000 */
[----:B------:R-:W2:Y:S02]  /*bf70*/  @!P1 SYNCS.PHASECHK.TRANS64 P1, [R5+URZ], R4 ;  /* 0x00000004050095a7 */ /* 0x000ea4000802007f */
[----:B--2---:R-:W-:Y:S05]  /*bf80*/  @!P1 BRA `(.L_x_26) ;  /* 0xfffffffc00f09947 */ /* 0x004fea000383ffff */
[----:B------:R-:W-:Y:S05]  /*bf90*/  BRA `(.L_x_25) ;  /* 0xffffff5800f87947 */ /* 0x000fea000383ffff */
.L_x_297:
[----:B------:R-:W-:Y:S01]  /*bfa0*/  BSSY B1, `(.L_x_317) ;  /* 0x0000006000017945 */ /* 0x000fe20003800000 */
[----:B------:R-:W-:-:S07]  /*bfb0*/  IMAD.MOV.U32 R15, RZ, RZ, -0x1 ;  /* 0xffffffffff0f7424 */ /* 0x000fce00078e00ff */
[----:B------:R-:W-:Y:S05]  /*bfc0*/  WARPSYNC.COLLECTIVE R15, `(.L_x_318) ;  /* 0x000000000f0c7348 */ /* 0x000fea0003c00000 */
[----:B------:R-:W-:Y:S02]  /*bfd0*/  ELECT P6, UR62, PT ;  /* 0x00000000003e782f */ /* 0x000fe400038c0000 */
[----:B------:R-:W-:Y:S01]  /*bfe0*/  MOV R14, UR62 ;  /* 0x0000003e000e7c02 */ /* 0x000fe20008000f00 */
[----:B------:R-:W-:Y:S10]  /*bff0*/  ENDCOLLECTIVE ;  /* 0x000000000000791b */ /* 0x000ff40003800000 */
.L_x_318:
[----:B------:R-:W-:Y:S05]  /*c000*/  BSYNC B1 ;  /* 0x0000000000017941 */ /* 0x000fea0003800000 */
.L_x_317:
[----:B------:R-:W-:Y:S05]  /*c010*/  BRA `(.L_x_319) ;  /* 0xffffffec00e47947 */ /* 0x000fea000383ffff */
.L_x_300:
[----:B0-----:R0:W1:Y:S02]  /*c020*/  SYNCS.PHASECHK.TRANS64.TRYWAIT P0, [R14+URZ+0x28], R7 ;  /* 0x000028070e0075a7 */ /* 0x001064000800017f */
[----:B-1----:R-:W-:Y:S05]  /*c030*/  @!P0 NANOSLEEP.SYNCS 0x989680 ;  /* 0x009896800000895d */ /* 0x002fea0003900000 */
[----:B------:R-:W1:Y:S02]  /*c040*/  @!P0 SYNCS.PHASECHK.TRANS64 P0, [R14+URZ+0x28], R7 ;  /* 0x000028070e0085a7 */ /* 0x000e64000800007f */
[----:B-1----:R-:W-:Y:S05]  /*c050*/  @!P0 BRA `(.L_x_300) ;  /* 0xfffffffc00f08947 */ /* 0x002fea000383ffff */
[----:B------:R-:W-:Y:S05]  /*c060*/  BRA `(.L_x_320) ;  /* 0xfffffff000207947 */ /* 0x000fea000383ffff */
.L_x_308:
[----:B------:R-:W-:Y:S01]  /*c070*/  BSSY B0, `(.L_x_321) ;  /* 0x0000006000007945 */ /* 0x000fe20003800000 */
[----:B------:R-:W-:-:S07]  /*c080*/  IMAD.MOV.U32 R15, RZ, RZ, -0x1 ;  /* 0xffffffffff0f7424 */ /* 0x000fce00078e00ff */
[----:B------:R-:W-:Y:S05]  /*c090*/  WARPSYNC.COLLECTIVE R15, `(.L_x_322) ;  /* 0x000000000f0c7348 */ /* 0x000fea0003c00000 */
[----:B------:R-:W-:Y:S02]  /*c0a0*/  ELECT P6, UR62, PT ;  /* 0x00000000003e782f */ /* 0x000fe400038c0000 */
[----:B------:R-:W-:Y:S01]  /*c0b0*/  MOV R14, UR62 ;  /* 0x0000003e000e7c02 */ /* 0x000fe20008000f00 */
[----:B------:R-:W-:Y:S10]  /*c0c0*/  ENDCOLLECTIVE ;  /* 0x000000000000791b */ /* 0x000ff40003800000 */
.L_x_322:
[----:B------:R-:W-:Y:S05]  /*c0d0*/  BSYNC B0 ;  /* 0x0000000000007941 */ /* 0x000fea0003800000 */
.L_x_321:
[----:B------:R-:W-:Y:S05]  /*c0e0*/  BRA `(.L_x_323) ;  /* 0xfffffff800ac7947 */ /* 0x000fea000383ffff */
.L_x_312:
[----:B0-----:R0:W1:Y:S02]  /*c0f0*/  SYNCS.PHASECHK.TRANS64.TRYWAIT P0, [R7+URZ], R2 ;  /* 0x00000002070075a7 */ /* 0x001064000800017f */
[----:B-1----:R-:W-:Y:S05]  /*c100*/  @!P0 NANOSLEEP.SYNCS 0x989680 ;  /* 0x009896800000895d */ /* 0x002fea0003900000 */
[----:B------:R-:W1:Y:S02]  /*c110*/  @!P0 SYNCS.PHASECHK.TRANS64 P0, [R7+URZ], R2 ;  /* 0x00000002070085a7 */ /* 0x000e64000800007f */
[----:B-1----:R-:W-:Y:S05]  /*c120*/  @!P0 BRA `(.L_x_312) ;  /* 0xfffffffc00f08947 */ /* 0x002fea000383ffff */
[----:B------:R-:W-:Y:S05]  /*c130*/  BRA `(.L_x_324) ;  /* 0xfffffff800ec7947 */ /* 0x000fea000383ffff */
.L_x_313:
[----:B0-----:R0:W1:Y:S02]  /*c140*/  SYNCS.PHASECHK.TRANS64.TRYWAIT P0, [R9+URZ], R4 ;  /* 0x00000004090075a7 */ /* 0x001064000800017f */
[----:B-1----:R-:W-:Y:S05]  /*c150*/  @!P0 NANOSLEEP.SYNCS 0x989680 ;  /* 0x009896800000895d */ /* 0x002fea0003900000 */
[----:B------:R-:W1:Y:S02]  /*c160*/  @!P0 SYNCS.PHASECHK.TRANS64 P0, [R9+URZ], R4 ;  /* 0x00000004090085a7 */ /* 0x000e64000800007f */
[----:B-1----:R-:W-:Y:S05]  /*c170*/  @!P0 BRA `(.L_x_313) ;  /* 0xfffffffc00f08947 */ /* 0x002fea000383ffff */
[----:B------:R-:W-:Y:S05]  /*c180*/  BRA `(.L_x_325) ;  /* 0xfffffff800fc7947 */ /* 0x000fea000383ffff */
.L_x_314:
[----:B0-----:R0:W1:Y:S02]  /*c190*/  SYNCS.PHASECHK.TRANS64.TRYWAIT P0, [R6+URZ], R5 ;  /* 0x00000005060075a7 */ /* 0x001064000800017f */
[----:B-1----:R-:W-:Y:S05]  /*c1a0*/  @!P0 NANOSLEEP.SYNCS 0x989680 ;  /* 0x009896800000895d */ /* 0x002fea0003900000 */
[----:B------:R-:W1:Y:S02]  /*c1b0*/  @!P0 SYNCS.PHASECHK.TRANS64 P0, [R6+URZ], R5 ;  /* 0x00000005060085a7 */ /* 0x000e64000800007f */
[----:B-1----:R-:W-:Y:S05]  /*c1c0*/  @!P0 BRA `(.L_x_314) ;  /* 0xfffffffc00f08947 */ /* 0x002fea000383ffff */
[----:B------:R-:W-:Y:S05]  /*c1d0*/  BRA `(.L_x_326) ;  /* 0xfffffffc000c7947 */ /* 0x000fea000383ffff */
.L_x_315:
[----:B-1----:R1:W2:Y:S02]  /*c1e0*/  SYNCS.PHASECHK.TRANS64.TRYWAIT P0, [R9+URZ], R4 ;  /* 0x00000004090075a7 */ /* 0x0022a4000800017f */
[----:B--2---:R-:W-:Y:S05]  /*c1f0*/  @!P0 NANOSLEEP.SYNCS 0x989680 ;  /* 0x009896800000895d */ /* 0x004fea0003900000 */
[----:B------:R-:W2:Y:S02]  /*c200*/  @!P0 SYNCS.PHASECHK.TRANS64 P0, [R9+URZ], R4 ;  /* 0x00000004090085a7 */ /* 0x000ea4000800007f */
[----:B--2---:R-:W-:Y:S05]  /*c210*/  @!P0 BRA `(.L_x_315) ;  /* 0xfffffffc00f08947 */ /* 0x004fea000383ffff */
[----:B------:R-:W-:Y:S05]  /*c220*/  BRA `(.L_x_327) ;  /* 0xfffffffc00147947 */ /* 0x000fea000383ffff */
.L_x_328:
[----:B------:R-:W-:-:S00]  /*c230*/  BRA `(.L_x_328) ;  /* 0xfffffffc00fc7947 */ /* 0x000fc0000383ffff */
[----:B------:R-:W-:-:S00]  /*c240*/  NOP ;  /* 0x0000000000007918 */ /* 0x000fc00000000000 */
        /* <DEDUP_REMOVED lines=11> */
.L_x_329:


//--------------------- .nv.global.init           --------------------------
	.section	.nv.global.init,"aw",@progbits
.nv.global.init:
	.type		$str$22,@object
	.size		$str$22,($str$23 - $str$22)
$str$22:
        /*0000*/ 	.byte	0x6b, 0x5f, 0x74, 0x69, 0x6c, 0x65, 0x5f, 0x63, 0x6f, 0x75, 0x6e, 0x74, 0x20, 0x3e, 0x3d, 0x20
        /*0010*/ 	.byte	0x31, 0x00
	.type		$str$23,@object
	.size		$str$23,(__unnamed_1 - $str$23)
$str$23:
        /*0012*/ 	.byte	0x2f, 0x74, 0x6d, 0x70, 0x2f, 0x63, 0x75, 0x74, 0x6c, 0x61, 0x73, 0x73, 0x5f, 0x73, 0x77, 0x65
        /*0022*/ 	.byte	0x65, 0x70, 0x5f, 0x73, 0x72, 0x63, 0x2f, 0x69, 0x6e, 0x63, 0x6c, 0x75, 0x64, 0x65, 0x2f, 0x63
        /*0032*/ 	.byte	0x75, 0x74, 0x6c, 0x61, 0x73, 0x73, 0x2f, 0x67, 0x65, 0x6d, 0x6d, 0x2f, 0x63, 0x6f, 0x6c, 0x6c
        /*0042*/ 	.byte	0x65, 0x63, 0x74, 0x69, 0x76, 0x65, 0x2f, 0x73, 0x6d, 0x39, 0x30, 0x5f, 0x6d, 0x6d, 0x61, 0x5f
        /*0052*/ 	.byte	0x74, 0x6d, 0x61, 0x5f, 0x67, 0x6d, 0x6d, 0x61, 0x5f, 0x73, 0x73, 0x5f, 0x77, 0x61, 0x72, 0x70
        /*0062*/ 	.byte	0x73, 0x70, 0x65, 0x63, 0x69, 0x61, 0x6c, 0x69, 0x7a, 0x65, 0x64, 0x2e, 0x68, 0x70, 0x70, 0x00
	.type		__unnamed_1,@object
	.size		__unnamed_1,(.L_0 - __unnamed_1)
__unnamed_1:
        /*0072*/ 	.byte	0x76, 0x6f, 0x69, 0x64, 0x20, 0x63, 0x75, 0x74, 0x6c, 0x61, 0x73, 0x73, 0x3a, 0x3a, 0x67, 0x65
        /* <DEDUP_REMOVED lines=181> */
        /*0bd2*/ 	.byte	0x00
.L_0:


//--------------------- .nv.shared._ZN7cutlass13device_kernelINS_4gemm6kernel13GemmUniversalIN4cute5tupleIJiiiiEEENS1_10collective13CollectiveMmaINS1_34MainloopSm90TmaGmmaWarpSpecializedILi5ENS5_IJNS4_1CILi2EEESB_NSA_ILi1EEEEEENS1_35KernelTmaWarpSpecializedCooperativeEEENS5_IJNSA_ILi128EEENSA_ILi256EEESG_EEENS_6half_tENS5_IJlSC_lEEESJ_SK_NS4_8TiledMMAINS4_8MMA_AtomIJNS4_4SM904GMMA26MMA_64x256x16_F32F16F16_SSILNSO_5MajorE0ELSQ_0ELNSO_7ScaleInE1ELSR_1EEEEEENS4_6LayoutINS5_IJSB_SC_SC_EEENS5_IJSC_NSA_ILi0EEESW_EEEEENS5_IJNS4_10UnderscoreESZ_SZ_EEEEENS4_23SM90_TMA_LOAD_MULTICASTENS4_14ComposedLayoutINS4_7SwizzleILi3ELi4ELi3EEENS4_18smem_ptr_flag_bitsILi16EEENSU_INS5_IJNSA_ILi8EEENSA_ILi64EEEEEENS5_IJS19_SC_EEEEEEEvNS4_8identityES12_S1D_vS1E_EENS_8epilogue10collective6detail29Sm90TmaWarpSpecializedAdapterINS1H_15DefaultEpilogueISJ_SK_SK_NS1G_6thread17LinearCombinationISJ_Li1EffLNS1L_9ScaleType4KindE0ELNS_15FloatRoundStyleE2ESJ_EENS1_15EpilogueDefaultEEEEEvvEEEEvNT_6ParamsE --------------------------
	.section	.nv.shared._ZN7cutlass13device_kernelINS_4gemm6kernel13GemmUniversalIN4cute5tupleIJiiiiEEENS1_10collective13CollectiveMmaINS1_34MainloopSm90TmaGmmaWarpSpecializedILi5ENS5_IJNS4_1CILi2EEESB_NSA_ILi1EEEEEENS1_35KernelTmaWarpSpecializedCooperativeEEENS5_IJNSA_ILi128EEENSA_ILi256EEESG_EEENS_6half_tENS5_IJlSC_lEEESJ_SK_NS4_8TiledMMAINS4_8MMA_AtomIJNS4_4SM904GMMA26MMA_64x256x16_F32F16F16_SSILNSO_5MajorE0ELSQ_0ELNSO_7ScaleInE1ELSR_1EEEEEENS4_6LayoutINS5_IJSB_SC_SC_EEENS5_IJSC_NSA_ILi0EEESW_EEEEENS5_IJNS4_10UnderscoreESZ_SZ_EEEEENS4_23SM90_TMA_LOAD_MULTICASTENS4_14ComposedLayoutINS4_7SwizzleILi3ELi4ELi3EEENS4_18smem_ptr_flag_bitsILi16EEENSU_INS5_IJNSA_ILi8EEENSA_ILi64EEEEEENS5_IJS19_SC_EEEEEEEvNS4_8identityES12_S1D_vS1E_EENS_8epilogue10collective6detail29Sm90TmaWarpSpecializedAdapterINS1H_15DefaultEpilogueISJ_SK_SK_NS1G_6thread17LinearCombinationISJ_Li1EffLNS1L_9ScaleType4KindE0ELNS_15FloatRoundStyleE2ESJ_EENS1_15EpilogueDefaultEEEEEvvEEEEvNT_6ParamsE,"aw",@nobits
	.sectionflags	@""
	.align	16
	.zero		1024


//--------------------- .nv.shared.reserved.0     --------------------------
	.section	.nv.shared.reserved.0,"aw",@nobits
	.weak		__nv_reservedSMEM_offset_0_alias
	.size		__nv_reservedSMEM_offset_0_alias, 0, 0
	.other		__nv_reservedSMEM_offset_0_alias,@"STO_CUDA_RESERVED_SHARED STV_DEFAULT"
__nv_reservedSMEM_offset_0_alias:
	.zero		0


//--------------------- .nv.global                --------------------------
	.section	.nv.global,"aw",@nobits
.nv.global:
	.type		_ZN39_INTERNAL_1a9502ce_4_k_cu_95eb14c2_41974cute1_E,@object
	.size		_ZN39_INTERNAL_1a9502ce_4_k_cu_95eb14c2_41974cute1_E,(_ZN39_INTERNAL_1a9502ce_4_k_cu_95eb14c2_41974cuda3std3__45__cpo6cbeginE - _ZN39_INTERNAL_1a9502ce_4_k_cu_95eb14c2_41974cute1_E)
_ZN39_INTERNAL_1a9502ce_4_k_cu_95eb14c2_41974cute1_E:
	.zero		1
	.type		_ZN39_INTERNAL_1a9502ce_4_k_cu_95eb14c2_41974cuda3std3__45__cpo6cbeginE,@object
	.size		_ZN39_INTERNAL_1a9502ce_4_k_cu_95eb14c2_41974cuda3std3__45__cpo6cbeginE,(_ZN39_INTERNAL_1a9502ce_4_k_cu_95eb14c2_41974cuda3std3__48in_placeE - _ZN39_INTERNAL_1a9502ce_4_k_cu_95eb14c2_41974cuda3std3__45__cpo6cbeginE)
_ZN39_INTERNAL_1a9502ce_4_k_cu_95eb14c2_41974cuda3std3__45__cpo6cbeginE:
	.zero		1
	.type		_ZN39_INTERNAL_1a9502ce_4_k_cu_95eb14c2_41974cuda3std3__48in_placeE,@object
	.size		_ZN39_INTERNAL_1a9502ce_4_k_cu_95eb14c2_41974cuda3std3__48in_placeE,(_ZN39_INTERNAL_1a9502ce_4_k_cu_95eb14c2_41974cuda3std6ranges3__45__cpo9iter_moveE - _ZN39_INTERNAL_1a9502ce_4_k_cu_95eb14c2_41974cuda3std3__48in_placeE)
_ZN39_INTERNAL_1a9502ce_4_k_cu_95eb14c2_41974cuda3std3__48in_placeE:
	.zero		1
	.type		_ZN39_INTERNAL_1a9502ce_4_k_cu_95eb14c2_41974cuda3std6ranges3__45__cpo9iter_moveE,@object
	.size		_ZN39_INTERNAL_1a9502ce_4_k_cu_95eb14c2_41974cuda3std6ranges3__45__cpo9iter_moveE,(_ZN39_INTERNAL_1a9502ce_4_k_cu_95eb14c2_41974cuda3std3__45__cpo5beginE - _ZN39_INTERNAL_1a9502ce_4_k_cu_95eb14c2_41974cuda3std6ranges3__45__cpo9iter_moveE)
_ZN39_INTERNAL_1a9502ce_4_k_cu_95eb14c2_41974cuda3std6ranges3__45__cpo9iter_moveE:
	.zero		1
	.type		_ZN39_INTERNAL_1a9502ce_4_k_cu_95eb14c2_41974cuda3std3__45__cpo5beginE,@object
	.size		_ZN39_INTERNAL_1a9502ce_4_k_cu_95eb14c2_41974cuda3std3__45__cpo5beginE,(_ZN39_INTERNAL_1a9502ce_4_k_cu_95eb14c2_41974cuda3std3__441_GLOBAL__N__1a9502ce_4_k_cu_95eb14c2_41976ignoreE - _ZN39_INTERNAL_1a9502ce_4_k_cu_95eb14c2_41974cuda3std3__45__cpo5beginE)
_ZN39_INTERNAL_1a9502ce_4_k_cu_95eb14c2_41974cuda3std3__45__cpo5beginE:
	.zero		1
	.type		_ZN39_INTERNAL_1a9502ce_4_k_cu_95eb14c2_41974cuda3std3__441_GLOBAL__N__1a9502ce_4_k_cu_95eb14c2_41976ignoreE,@object
	.size		_ZN39_INTERNAL_1a9502ce_4_k_cu_95eb14c2_41974cuda3std3__441_GLOBAL__N__1a9502ce_4_k_cu_95eb14c2_41976ignoreE,(_ZN39_INTERNAL_1a9502ce_4_k_cu_95eb14c2_41974cute7productE - _ZN39_INTERNAL_1a9502ce_4_k_cu_95eb14c2_41974cuda3std3__441_GLOBAL__N__1a9502ce_4_k_cu_95eb14c2_41976ignoreE)
_ZN39_INTERNAL_1a9502ce_4_k_cu_95eb14c2_41974cuda3std3__441_GLOBAL__N__1a9502ce_4_k_cu_95eb14c2_41976ignoreE:
	.zero		1
	.type		_ZN39_INTERNAL_1a9502ce_4_k_cu_95eb14c2_41974cute7productE,@object
	.size		_ZN39_INTERNAL_1a9502ce_4_k_cu_95eb14c2_41974cute7productE,(_ZN39_INTERNAL_1a9502ce_4_k_cu_95eb14c2_41974cuda3std3__45__cpo3endE - _ZN39_INTERNAL_1a9502ce_4_k_cu_95eb14c2_41974cute7productE)
_ZN39_INTERNAL_1a9502ce_4_k_cu_95eb14c2_41974cute7productE:
	.zero		1
	.type		_ZN39_INTERNAL_1a9502ce_4_k_cu_95eb14c2_41974cuda3std3__45__cpo3endE,@object
	.size		_ZN39_INTERNAL_1a9502ce_4_k_cu_95eb14c2_41974cuda3std3__45__cpo3endE,(_ZN39_INTERNAL_1a9502ce_4_k_cu_95eb14c2_41974cuda3std3__419piecewise_constructE - _ZN39_INTERNAL_1a9502ce_4_k_cu_95eb14c2_41974cuda3std3__45__cpo3endE)
_ZN39_INTERNAL_1a9502ce_4_k_cu_95eb14c2_41974cuda3std3__45__cpo3endE:
	.zero		1
	.type		_ZN39_INTERNAL_1a9502ce_4_k_cu_95eb14c2_41974cuda3std3__419piecewise_constructE,@object
	.size		_ZN39_INTERNAL_1a9502ce_4_k_cu_95eb14c2_41974cuda3std3__419piecewise_constructE,(_ZN39_INTERNAL_1a9502ce_4_k_cu_95eb14c2_41974cuda3std3__45__cpo4cendE - _ZN39_INTERNAL_1a9502ce_4_k_cu_95eb14c2_41974cuda3std3__419piecewise_constructE)
_ZN39_INTERNAL_1a9502ce_4_k_cu_95eb14c2_41974cuda3std3__419piecewise_constructE:
	.zero		1
	.type		_ZN39_INTERNAL_1a9502ce_4_k_cu_95eb14c2_41974cuda3std3__45__cpo4cendE,@object
	.size		_ZN39_INTERNAL_1a9502ce_4_k_cu_95eb14c2_41974cuda3std3__45__cpo4cendE,(_ZN39_INTERNAL_1a9502ce_4_k_cu_95eb14c2_41974cuda3std6ranges3__45__cpo4swapE - _ZN39_INTERNAL_1a9502ce_4_k_cu_95eb14c2_41974cuda3std3__45__cpo4cendE)
_ZN39_INTERNAL_1a9502ce_4_k_cu_95eb14c2_41974cuda3std3__45__cpo4cendE:
	.zero		1
	.type		_ZN39_INTERNAL_1a9502ce_4_k_cu_95eb14c2_41974cuda3std6ranges3__45__cpo4swapE,@object
	.size		_ZN39_INTERNAL_1a9502ce_4_k_cu_95eb14c2_41974cuda3std6ranges3__45__cpo4swapE,(.L_8 - _ZN39_INTERNAL_1a9502ce_4_k_cu_95eb14c2_41974cuda3std6ranges3__45__cpo4swapE)
_ZN39_INTERNAL_1a9502ce_4_k_cu_95eb14c2_41974cuda3std6ranges3__45__cpo4swapE:
	.zero		1
.L_8:


//--------------------- .nv.constant0._ZN7cutlass13device_kernelINS_4gemm6kernel13GemmUniversalIN4cute5tupleIJiiiiEEENS1_10collective13CollectiveMmaINS1_34MainloopSm90TmaGmmaWarpSpecializedILi5ENS5_IJNS4_1CILi2EEESB_NSA_ILi1EEEEEENS1_35KernelTmaWarpSpecializedCooperativeEEENS5_IJNSA_ILi128EEENSA_ILi256EEESG_EEENS_6half_tENS5_IJlSC_lEEESJ_SK_NS4_8TiledMMAINS4_8MMA_AtomIJNS4_4SM904GMMA26MMA_64x256x16_F32F16F16_SSILNSO_5MajorE0ELSQ_0ELNSO_7ScaleInE1ELSR_1EEEEEENS4_6LayoutINS5_IJSB_SC_SC_EEENS5_IJSC_NSA_ILi0EEESW_EEEEENS5_IJNS4_10UnderscoreESZ_SZ_EEEEENS4_23SM90_TMA_LOAD_MULTICASTENS4_14ComposedLayoutINS4_7SwizzleILi3ELi4ELi3EEENS4_18smem_ptr_flag_bitsILi16EEENSU_INS5_IJNSA_ILi8EEENSA_ILi64EEEEEENS5_IJS19_SC_EEEEEEEvNS4_8identityES12_S1D_vS1E_EENS_8epilogue10collective6detail29Sm90TmaWarpSpecializedAdapterINS1H_15DefaultEpilogueISJ_SK_SK_NS1G_6thread17LinearCombinationISJ_Li1EffLNS1L_9ScaleType4KindE0ELNS_15FloatRoundStyleE2ESJ_EENS1_15EpilogueDefaultEEEEEvvEEEEvNT_6ParamsE --------------------------
	.section	.nv.constant0._ZN7cutlass13device_kernelINS_4gemm6kernel13GemmUniversalIN4cute5tupleIJiiiiEEENS1_10collective13CollectiveMmaINS1_34MainloopSm90TmaGmmaWarpSpecializedILi5ENS5_IJNS4_1CILi2EEESB_NSA_ILi1EEEEEENS1_35KernelTmaWarpSpecializedCooperativeEEENS5_IJNSA_ILi128EEENSA_ILi256EEESG_EEENS_6half_tENS5_IJlSC_lEEESJ_SK_NS4_8TiledMMAINS4_8MMA_AtomIJNS4_4SM904GMMA26MMA_64x256x16_F32F16F16_SSILNSO_5MajorE0ELSQ_0ELNSO_7ScaleInE1ELSR_1EEEEEENS4_6LayoutINS5_IJSB_SC_SC_EEENS5_IJSC_NSA_ILi0EEESW_EEEEENS5_IJNS4_10UnderscoreESZ_SZ_EEEEENS4_23SM90_TMA_LOAD_MULTICASTENS4_14ComposedLayoutINS4_7SwizzleILi3ELi4ELi3EEENS4_18smem_ptr_flag_bitsILi16EEENSU_INS5_IJNSA_ILi8EEENSA_ILi64EEEEEENS5_IJS19_SC_EEEEEEEvNS4_8identityES12_S1D_vS1E_EENS_8epilogue10collective6detail29Sm90TmaWarpSpecializedAdapterINS1H_15DefaultEpilogueISJ_SK_SK_NS1G_6thread17LinearCombinationISJ_Li1EffLNS1L_9ScaleType4KindE0ELNS_15FloatRoundStyleE2ESJ_EENS1_15EpilogueDefaultEEEEEvvEEEEvNT_6ParamsE,"a",@progbits
	.sectionflags	@""
	.align	4
.nv.constant0._ZN7cutlass13device_kernelINS_4gemm6kernel13GemmUniversalIN4cute5tupleIJiiiiEEENS1_10collective13CollectiveMmaINS1_34MainloopSm90TmaGmmaWarpSpecializedILi5ENS5_IJNS4_1CILi2EEESB_NSA_ILi1EEEEEENS1_35KernelTmaWarpSpecializedCooperativeEEENS5_IJNSA_ILi128EEENSA_ILi256EEESG_EEENS_6half_tENS5_IJlSC_lEEESJ_SK_NS4_8TiledMMAINS4_8MMA_AtomIJNS4_4SM904GMMA26MMA_64x256x16_F32F16F16_SSILNSO_5MajorE0ELSQ_0ELNSO_7ScaleInE1ELSR_1EEEEEENS4_6LayoutINS5_IJSB_SC_SC_EEENS5_IJSC_NSA_ILi0EEESW_EEEEENS5_IJNS4_10UnderscoreESZ_SZ_EEEEENS4_23SM90_TMA_LOAD_MULTICASTENS4_14ComposedLayoutINS4_7SwizzleILi3ELi4ELi3EEENS4_18smem_ptr_flag_bitsILi16EEENSU_INS5_IJNSA_ILi8EEENSA_ILi64EEEEEENS5_IJS19_SC_EEEEEEEvNS4_8identityES12_S1D_vS1E_EENS_8epilogue10collective6detail29Sm90TmaWarpSpecializedAdapterINS1H_15DefaultEpilogueISJ_SK_SK_NS1G_6thread17LinearCombinationISJ_Li1EffLNS1L_9ScaleType4KindE0ELNS_15FloatRoundStyleE2ESJ_EENS1_15EpilogueDefaultEEEEEvvEEEEvNT_6ParamsE:
	.zero		1664


//--------------------- SYMBOLS --------------------------

	.type		.nv.reservedSmem.offset0,@object
	.size		.nv.reservedSmem.offset0,0x4
	.type		__assertfail,@function
